//
// Generated by NVIDIA NVVM Compiler
//
// Compiler Build ID: CL-36424714
// Cuda compilation tools, release 13.0, V13.0.88
// Based on NVVM 20.0.0
//

.version 9.0
.target sm_100
.address_size 64

	// .globl	_Z18monotransit_searchPKfS0_S0_fiS0_iS0_ifiPfS1_S1_
.extern .shared .align 16 .b8 sm[];

.visible .entry _Z18monotransit_searchPKfS0_S0_fiS0_iS0_ifiPfS1_S1_(
	.param .u64 .ptr .align 1 _Z18monotransit_searchPKfS0_S0_fiS0_iS0_ifiPfS1_S1__param_0,
	.param .u64 .ptr .align 1 _Z18monotransit_searchPKfS0_S0_fiS0_iS0_ifiPfS1_S1__param_1,
	.param .u64 .ptr .align 1 _Z18monotransit_searchPKfS0_S0_fiS0_iS0_ifiPfS1_S1__param_2,
	.param .f32 _Z18monotransit_searchPKfS0_S0_fiS0_iS0_ifiPfS1_S1__param_3,
	.param .u32 _Z18monotransit_searchPKfS0_S0_fiS0_iS0_ifiPfS1_S1__param_4,
	.param .u64 .ptr .align 1 _Z18monotransit_searchPKfS0_S0_fiS0_iS0_ifiPfS1_S1__param_5,
	.param .u32 _Z18monotransit_searchPKfS0_S0_fiS0_iS0_ifiPfS1_S1__param_6,
	.param .u64 .ptr .align 1 _Z18monotransit_searchPKfS0_S0_fiS0_iS0_ifiPfS1_S1__param_7,
	.param .u32 _Z18monotransit_searchPKfS0_S0_fiS0_iS0_ifiPfS1_S1__param_8,
	.param .f32 _Z18monotransit_searchPKfS0_S0_fiS0_iS0_ifiPfS1_S1__param_9,
	.param .u32 _Z18monotransit_searchPKfS0_S0_fiS0_iS0_ifiPfS1_S1__param_10,
	.param .u64 .ptr .align 1 _Z18monotransit_searchPKfS0_S0_fiS0_iS0_ifiPfS1_S1__param_11,
	.param .u64 .ptr .align 1 _Z18monotransit_searchPKfS0_S0_fiS0_iS0_ifiPfS1_S1__param_12,
	.param .u64 .ptr .align 1 _Z18monotransit_searchPKfS0_S0_fiS0_iS0_ifiPfS1_S1__param_13
)
{
	.reg .pred 	%p<22>;
	.reg .b32 	%r<62>;
	.reg .b32 	%f<98>;
	.reg .b64 	%rd<42>;

	ld.param.u64 	%rd13, [_Z18monotransit_searchPKfS0_S0_fiS0_iS0_ifiPfS1_S1__param_0];
	ld.param.u64 	%rd14, [_Z18monotransit_searchPKfS0_S0_fiS0_iS0_ifiPfS1_S1__param_1];
	ld.param.u64 	%rd15, [_Z18monotransit_searchPKfS0_S0_fiS0_iS0_ifiPfS1_S1__param_2];
	ld.param.f32 	%f9, [_Z18monotransit_searchPKfS0_S0_fiS0_iS0_ifiPfS1_S1__param_3];
	ld.param.u32 	%r29, [_Z18monotransit_searchPKfS0_S0_fiS0_iS0_ifiPfS1_S1__param_4];
	ld.param.u64 	%rd8, [_Z18monotransit_searchPKfS0_S0_fiS0_iS0_ifiPfS1_S1__param_5];
	ld.param.u32 	%r30, [_Z18monotransit_searchPKfS0_S0_fiS0_iS0_ifiPfS1_S1__param_6];
	ld.param.u64 	%rd9, [_Z18monotransit_searchPKfS0_S0_fiS0_iS0_ifiPfS1_S1__param_7];
	ld.param.f32 	%f10, [_Z18monotransit_searchPKfS0_S0_fiS0_iS0_ifiPfS1_S1__param_9];
	ld.param.u32 	%r31, [_Z18monotransit_searchPKfS0_S0_fiS0_iS0_ifiPfS1_S1__param_10];
	ld.param.u64 	%rd10, [_Z18monotransit_searchPKfS0_S0_fiS0_iS0_ifiPfS1_S1__param_11];
	ld.param.u64 	%rd11, [_Z18monotransit_searchPKfS0_S0_fiS0_iS0_ifiPfS1_S1__param_12];
	ld.param.u64 	%rd12, [_Z18monotransit_searchPKfS0_S0_fiS0_iS0_ifiPfS1_S1__param_13];
	cvta.to.global.u64 	%rd1, %rd14;
	cvta.to.global.u64 	%rd2, %rd13;
	cvta.to.global.u64 	%rd3, %rd15;
	mov.u32 	%r1, %tid.x;
	setp.lt.s32 	%p1, %r30, 1;
	@%p1 bra 	$L__BB0_4;
	mov.u32 	%r2, %ntid.x;
	cvta.to.global.u64 	%rd4, %rd8;
	mov.b32 	%r58, 0;
$L__BB0_2:
	add.s32 	%r4, %r58, %r1;
	setp.ge.s32 	%p2, %r4, %r30;
	@%p2 bra 	$L__BB0_4;
	mul.wide.s32 	%rd16, %r4, 4;
	add.s64 	%rd17, %rd4, %rd16;
	ld.global.f32 	%f11, [%rd17];
	shl.b32 	%r33, %r4, 2;
	mov.u32 	%r34, sm;
	add.s32 	%r35, %r34, %r33;
	st.shared.f32 	[%r35], %f11;
	add.s32 	%r58, %r58, %r2;
	setp.lt.s32 	%p3, %r58, %r30;
	@%p3 bra 	$L__BB0_2;
$L__BB0_4:
	mov.u32 	%r6, %ntid.x;
	mov.u32 	%r7, %ctaid.y;
	cvta.to.global.u64 	%rd18, %rd9;
	mul.wide.u32 	%rd19, %r7, 4;
	add.s64 	%rd20, %rd18, %rd19;
	ld.global.f32 	%f1, [%rd20];
	setp.lt.s32 	%p4, %r31, 1;
	@%p4 bra 	$L__BB0_24;
	mul.lo.s32 	%r8, %r31, %r7;
	add.s32 	%r37, %r30, %r1;
	shl.b32 	%r38, %r37, 2;
	mov.u32 	%r39, sm;
	add.s32 	%r9, %r39, %r38;
	shl.b32 	%r40, %r6, 2;
	add.s32 	%r10, %r9, %r40;
	add.s32 	%r11, %r29, -1;
	cvt.rn.f32.s32 	%f2, %r30;
	shl.b32 	%r41, %r30, 2;
	add.s32 	%r12, %r39, %r41;
	cvta.to.global.u64 	%rd5, %rd11;
	cvta.to.global.u64 	%rd6, %rd12;
	cvta.to.global.u64 	%rd7, %rd10;
	mov.b32 	%r59, 0;
	mov.u32 	%r13, %ctaid.x;
$L__BB0_6:
	add.s32 	%r15, %r59, %r13;
	setp.ge.s32 	%p5, %r15, %r31;
	@%p5 bra 	$L__BB0_24;
	add.s32 	%r16, %r15, %r8;
	cvt.rn.f32.s32 	%f12, %r15;
	mul.f32 	%f3, %f10, %f12;
	mov.b32 	%r42, 0;
	st.shared.u32 	[%r9], %r42;
	st.shared.u32 	[%r10], %r42;
	bar.sync 	0;
	div.rn.f32 	%f13, %f3, %f9;
	cvt.rpi.f32.f32 	%f14, %f13;
	cvt.rni.s64.f32 	%rd21, %f14;
	cvt.u32.u64 	%r43, %rd21;
	add.f32 	%f15, %f1, %f3;
	div.rn.f32 	%f16, %f15, %f9;
	cvt.rmi.f32.f32 	%f17, %f16;
	cvt.rni.s64.f32 	%rd22, %f17;
	cvt.u32.u64 	%r44, %rd22;
	min.s32 	%r45, %r44, %r11;
	sub.s32 	%r17, %r45, %r43;
	add.s32 	%r18, %r17, 1;
	add.s32 	%r19, %r1, %r43;
	setp.lt.s32 	%p6, %r17, -1;
	@%p6 bra 	$L__BB0_14;
	mov.b32 	%r60, 0;
$L__BB0_9:
	add.s32 	%r21, %r19, %r60;
	setp.ge.s32 	%p7, %r21, %r29;
	@%p7 bra 	$L__BB0_14;
	mul.wide.s32 	%rd23, %r21, 4;
	add.s64 	%rd24, %rd3, %rd23;
	ld.global.f32 	%f4, [%rd24];
	setp.eq.f32 	%p8, %f4, 0f00000000;
	@%p8 bra 	$L__BB0_13;
	mul.wide.s32 	%rd25, %r21, 4;
	add.s64 	%rd26, %rd2, %rd25;
	ld.global.f32 	%f18, [%rd26];
	sub.f32 	%f19, %f18, %f3;
	div.rn.f32 	%f20, %f19, %f1;
	mul.f32 	%f21, %f20, %f2;
	cvt.rni.s64.f32 	%rd27, %f21;
	cvt.u32.u64 	%r22, %rd27;
	setp.lt.s32 	%p9, %r22, 0;
	setp.le.s32 	%p10, %r30, %r22;
	or.pred  	%p11, %p9, %p10;
	@%p11 bra 	$L__BB0_13;
	shl.b32 	%r47, %r22, 2;
	mov.u32 	%r48, sm;
	add.s32 	%r49, %r48, %r47;
	ld.shared.f32 	%f22, [%r49];
	mul.wide.s32 	%rd28, %r21, 4;
	add.s64 	%rd29, %rd1, %rd28;
	ld.global.f32 	%f23, [%rd29];
	div.rn.f32 	%f24, %f23, %f22;
	mul.f32 	%f25, %f22, %f22;
	mul.f32 	%f26, %f4, %f25;
	ld.shared.f32 	%f27, [%r9];
	fma.rn.f32 	%f28, %f24, %f26, %f27;
	st.shared.f32 	[%r9], %f28;
	ld.shared.f32 	%f29, [%r10];
	add.f32 	%f30, %f26, %f29;
	st.shared.f32 	[%r10], %f30;
$L__BB0_13:
	add.s32 	%r60, %r60, %r6;
	setp.le.s32 	%p12, %r60, %r18;
	@%p12 bra 	$L__BB0_9;
$L__BB0_14:
	bar.sync 	0;
	ld.volatile.shared.f32 	%f32, [%r9+64];
	ld.volatile.shared.f32 	%f33, [%r9];
	add.f32 	%f34, %f32, %f33;
	st.volatile.shared.f32 	[%r9], %f34;
	ld.volatile.shared.f32 	%f35, [%r9+32];
	ld.volatile.shared.f32 	%f36, [%r9];
	add.f32 	%f37, %f35, %f36;
	st.volatile.shared.f32 	[%r9], %f37;
	ld.volatile.shared.f32 	%f38, [%r9+16];
	ld.volatile.shared.f32 	%f39, [%r9];
	add.f32 	%f40, %f38, %f39;
	st.volatile.shared.f32 	[%r9], %f40;
	ld.volatile.shared.f32 	%f41, [%r9+8];
	ld.volatile.shared.f32 	%f42, [%r9];
	add.f32 	%f43, %f41, %f42;
	st.volatile.shared.f32 	[%r9], %f43;
	ld.volatile.shared.f32 	%f44, [%r9+4];
	ld.volatile.shared.f32 	%f45, [%r9];
	add.f32 	%f46, %f44, %f45;
	st.volatile.shared.f32 	[%r9], %f46;
	ld.volatile.shared.f32 	%f47, [%r10+64];
	ld.volatile.shared.f32 	%f48, [%r10];
	add.f32 	%f49, %f47, %f48;
	st.volatile.shared.f32 	[%r10], %f49;
	ld.volatile.shared.f32 	%f50, [%r10+32];
	ld.volatile.shared.f32 	%f51, [%r10];
	add.f32 	%f52, %f50, %f51;
	st.volatile.shared.f32 	[%r10], %f52;
	ld.volatile.shared.f32 	%f53, [%r10+16];
	ld.volatile.shared.f32 	%f54, [%r10];
	add.f32 	%f55, %f53, %f54;
	st.volatile.shared.f32 	[%r10], %f55;
	ld.volatile.shared.f32 	%f56, [%r10+8];
	ld.volatile.shared.f32 	%f57, [%r10];
	add.f32 	%f58, %f56, %f57;
	st.volatile.shared.f32 	[%r10], %f58;
	ld.volatile.shared.f32 	%f59, [%r10+4];
	ld.volatile.shared.f32 	%f60, [%r10];
	add.f32 	%f61, %f59, %f60;
	st.volatile.shared.f32 	[%r10], %f61;
	ld.shared.f32 	%f62, [%r12];
	shl.b32 	%r50, %r6, 2;
	add.s32 	%r51, %r12, %r50;
	ld.shared.f32 	%f63, [%r51];
	div.rn.f32 	%f5, %f62, %f63;
	rcp.rn.f32 	%f64, %f63;
	mul.wide.s32 	%rd30, %r16, 4;
	add.s64 	%rd31, %rd5, %rd30;
	st.global.f32 	[%rd31], %f5;
	add.s64 	%rd32, %rd6, %rd30;
	st.global.f32 	[%rd32], %f64;
	abs.f32 	%f65, %f5;
	setp.nan.f32 	%p13, %f65, %f65;
	mov.f32 	%f97, 0f7FC00000;
	@%p13 bra 	$L__BB0_23;
	mov.b32 	%r52, 0;
	st.shared.u32 	[%r9], %r52;
	st.shared.u32 	[%r10], %r52;
	bar.sync 	0;
	@%p6 bra 	$L__BB0_22;
	mov.b32 	%r61, 0;
$L__BB0_17:
	add.s32 	%r25, %r19, %r61;
	setp.gt.s32 	%p15, %r25, %r29;
	@%p15 bra 	$L__BB0_22;
	mul.wide.s32 	%rd33, %r25, 4;
	add.s64 	%rd34, %rd3, %rd33;
	ld.global.f32 	%f6, [%rd34];
	setp.eq.f32 	%p16, %f6, 0f00000000;
	@%p16 bra 	$L__BB0_21;
	mul.wide.s32 	%rd35, %r25, 4;
	add.s64 	%rd36, %rd2, %rd35;
	ld.global.f32 	%f66, [%rd36];
	sub.f32 	%f67, %f66, %f3;
	div.rn.f32 	%f68, %f67, %f1;
	mul.f32 	%f69, %f68, %f2;
	cvt.rni.s64.f32 	%rd37, %f69;
	cvt.u32.u64 	%r26, %rd37;
	setp.lt.s32 	%p17, %r26, 0;
	setp.le.s32 	%p18, %r30, %r26;
	or.pred  	%p19, %p17, %p18;
	@%p19 bra 	$L__BB0_21;
	shl.b32 	%r54, %r26, 2;
	mov.u32 	%r55, sm;
	add.s32 	%r56, %r55, %r54;
	ld.shared.f32 	%f70, [%r56];
	mul.f32 	%f71, %f5, %f70;
	mul.wide.s32 	%rd38, %r25, 4;
	add.s64 	%rd39, %rd1, %rd38;
	ld.global.f32 	%f72, [%rd39];
	sub.f32 	%f73, %f71, %f72;
	mul.f32 	%f74, %f73, 0f3F000000;
	mul.f32 	%f75, %f73, %f74;
	mul.f32 	%f76, %f6, %f75;
	ld.shared.f32 	%f77, [%r9];
	sub.f32 	%f78, %f77, %f76;
	mul.f32 	%f79, %f72, 0f3F000000;
	mul.f32 	%f80, %f72, %f79;
	fma.rn.f32 	%f81, %f6, %f80, %f78;
	st.shared.f32 	[%r9], %f81;
$L__BB0_21:
	add.s32 	%r61, %r61, %r6;
	setp.le.s32 	%p20, %r61, %r18;
	@%p20 bra 	$L__BB0_17;
$L__BB0_22:
	bar.sync 	0;
	ld.volatile.shared.f32 	%f82, [%r9+64];
	ld.volatile.shared.f32 	%f83, [%r9];
	add.f32 	%f84, %f82, %f83;
	st.volatile.shared.f32 	[%r9], %f84;
	ld.volatile.shared.f32 	%f85, [%r9+32];
	ld.volatile.shared.f32 	%f86, [%r9];
	add.f32 	%f87, %f85, %f86;
	st.volatile.shared.f32 	[%r9], %f87;
	ld.volatile.shared.f32 	%f88, [%r9+16];
	ld.volatile.shared.f32 	%f89, [%r9];
	add.f32 	%f90, %f88, %f89;
	st.volatile.shared.f32 	[%r9], %f90;
	ld.volatile.shared.f32 	%f91, [%r9+8];
	ld.volatile.shared.f32 	%f92, [%r9];
	add.f32 	%f93, %f91, %f92;
	st.volatile.shared.f32 	[%r9], %f93;
	ld.volatile.shared.f32 	%f94, [%r9+4];
	ld.volatile.shared.f32 	%f95, [%r9];
	add.f32 	%f96, %f94, %f95;
	st.volatile.shared.f32 	[%r9], %f96;
	ld.shared.f32 	%f97, [%r12];
$L__BB0_23:
	mul.wide.s32 	%rd40, %r16, 4;
	add.s64 	%rd41, %rd7, %rd40;
	st.global.f32 	[%rd41], %f97;
	mov.u32 	%r57, %nctaid.x;
	add.s32 	%r59, %r59, %r57;
	setp.lt.s32 	%p21, %r59, %r31;
	@%p21 bra 	$L__BB0_6;
$L__BB0_24:
	ret;

}
	// .globl	_Z11resample_k1PKddS0_S0_iPdS1_
.visible .entry _Z11resample_k1PKddS0_S0_iPdS1_(
	.param .u64 .ptr .align 1 _Z11resample_k1PKddS0_S0_iPdS1__param_0,
	.param .f64 _Z11resample_k1PKddS0_S0_iPdS1__param_1,
	.param .u64 .ptr .align 1 _Z11resample_k1PKddS0_S0_iPdS1__param_2,
	.param .u64 .ptr .align 1 _Z11resample_k1PKddS0_S0_iPdS1__param_3,
	.param .u32 _Z11resample_k1PKddS0_S0_iPdS1__param_4,
	.param .u64 .ptr .align 1 _Z11resample_k1PKddS0_S0_iPdS1__param_5,
	.param .u64 .ptr .align 1 _Z11resample_k1PKddS0_S0_iPdS1__param_6
)
{
	.reg .pred 	%p<3>;
	.reg .b32 	%r<6>;
	.reg .b64 	%rd<21>;
	.reg .b64 	%fd<12>;

	ld.param.u64 	%rd1, [_Z11resample_k1PKddS0_S0_iPdS1__param_0];
	ld.param.f64 	%fd2, [_Z11resample_k1PKddS0_S0_iPdS1__param_1];
	ld.param.u64 	%rd2, [_Z11resample_k1PKddS0_S0_iPdS1__param_2];
	ld.param.u64 	%rd3, [_Z11resample_k1PKddS0_S0_iPdS1__param_3];
	ld.param.u32 	%r2, [_Z11resample_k1PKddS0_S0_iPdS1__param_4];
	ld.param.u64 	%rd4, [_Z11resample_k1PKddS0_S0_iPdS1__param_5];
	ld.param.u64 	%rd5, [_Z11resample_k1PKddS0_S0_iPdS1__param_6];
	mov.u32 	%r3, %ctaid.x;
	mov.u32 	%r4, %ntid.x;
	mov.u32 	%r5, %tid.x;
	mad.lo.s32 	%r1, %r3, %r4, %r5;
	setp.ge.s32 	%p1, %r1, %r2;
	@%p1 bra 	$L__BB1_3;
	cvta.to.global.u64 	%rd6, %rd3;
	mul.wide.s32 	%rd7, %r1, 8;
	add.s64 	%rd8, %rd6, %rd7;
	ld.global.f64 	%fd1, [%rd8];
	abs.f64 	%fd3, %fd1;
	setp.eq.f64 	%p2, %fd3, 0d7FF0000000000000;
	@%p2 bra 	$L__BB1_3;
	mul.f64 	%fd4, %fd1, %fd1;
	rcp.rn.f64 	%fd5, %fd4;
	cvta.to.global.u64 	%rd9, %rd1;
	add.s64 	%rd11, %rd9, %rd7;
	ld.global.f64 	%fd6, [%rd11];
	div.rn.f64 	%fd7, %fd6, %fd2;
	cvt.rni.s64.f64 	%rd12, %fd7;
	shl.b64 	%rd13, %rd12, 32;
	shr.s64 	%rd14, %rd13, 29;
	cvta.to.global.u64 	%rd15, %rd4;
	add.s64 	%rd16, %rd15, %rd14;
	cvta.to.global.u64 	%rd17, %rd2;
	add.s64 	%rd18, %rd17, %rd7;
	ld.global.f64 	%fd8, [%rd18];
	mul.f64 	%fd9, %fd8, %fd5;
	atom.global.add.f64 	%fd10, [%rd16], %fd9;
	cvta.to.global.u64 	%rd19, %rd5;
	add.s64 	%rd20, %rd19, %rd14;
	atom.global.add.f64 	%fd11, [%rd20], %fd5;
$L__BB1_3:
	ret;

}
	// .globl	_Z11resample_k2PKdS0_PdS1_i
.visible .entry _Z11resample_k2PKdS0_PdS1_i(
	.param .u64 .ptr .align 1 _Z11resample_k2PKdS0_PdS1_i_param_0,
	.param .u64 .ptr .align 1 _Z11resample_k2PKdS0_PdS1_i_param_1,
	.param .u64 .ptr .align 1 _Z11resample_k2PKdS0_PdS1_i_param_2,
	.param .u64 .ptr .align 1 _Z11resample_k2PKdS0_PdS1_i_param_3,
	.param .u32 _Z11resample_k2PKdS0_PdS1_i_param_4
)
{
	.reg .pred 	%p<2>;
	.reg .b32 	%r<6>;
	.reg .b64 	%rd<14>;
	.reg .b64 	%fd<8>;

	ld.param.u64 	%rd1, [_Z11resample_k2PKdS0_PdS1_i_param_0];
	ld.param.u64 	%rd2, [_Z11resample_k2PKdS0_PdS1_i_param_1];
	ld.param.u64 	%rd3, [_Z11resample_k2PKdS0_PdS1_i_param_2];
	ld.param.u64 	%rd4, [_Z11resample_k2PKdS0_PdS1_i_param_3];
	ld.param.u32 	%r2, [_Z11resample_k2PKdS0_PdS1_i_param_4];
	mov.u32 	%r3, %ctaid.x;
	mov.u32 	%r4, %ntid.x;
	mov.u32 	%r5, %tid.x;
	mad.lo.s32 	%r1, %r3, %r4, %r5;
	setp.ge.s32 	%p1, %r1, %r2;
	@%p1 bra 	$L__BB2_2;
	cvta.to.global.u64 	%rd5, %rd1;
	cvta.to.global.u64 	%rd6, %rd2;
	cvta.to.global.u64 	%rd7, %rd3;
	cvta.to.global.u64 	%rd8, %rd4;
	mul.wide.s32 	%rd9, %r1, 8;
	add.s64 	%rd10, %rd5, %rd9;
	ld.global.f64 	%fd1, [%rd10];
	add.s64 	%rd11, %rd6, %rd9;
	ld.global.f64 	%fd2, [%rd11];
	div.rn.f64 	%fd3, %fd1, %fd2;
	mov.f64 	%fd4, 0d3FF0000000000000;
	sub.f64 	%fd5, %fd4, %fd3;
	add.s64 	%rd12, %rd7, %rd9;
	st.global.f64 	[%rd12], %fd5;
	ld.global.f64 	%fd6, [%rd11];
	rsqrt.approx.f64 	%fd7, %fd6;
	add.s64 	%rd13, %rd8, %rd9;
	st.global.f64 	[%rd13], %fd7;
$L__BB2_2:
	ret;

}
	// .globl	_Z18periodic_search_k1fPKfS0_S0_iiiiPfS1_S1_PiS2_
.visible .entry _Z18periodic_search_k1fPKfS0_S0_iiiiPfS1_S1_PiS2_(
	.param .f32 _Z18periodic_search_k1fPKfS0_S0_iiiiPfS1_S1_PiS2__param_0,
	.param .u64 .ptr .align 1 _Z18periodic_search_k1fPKfS0_S0_iiiiPfS1_S1_PiS2__param_1,
	.param .u64 .ptr .align 1 _Z18periodic_search_k1fPKfS0_S0_iiiiPfS1_S1_PiS2__param_2,
	.param .u64 .ptr .align 1 _Z18periodic_search_k1fPKfS0_S0_iiiiPfS1_S1_PiS2__param_3,
	.param .u32 _Z18periodic_search_k1fPKfS0_S0_iiiiPfS1_S1_PiS2__param_4,
	.param .u32 _Z18periodic_search_k1fPKfS0_S0_iiiiPfS1_S1_PiS2__param_5,
	.param .u32 _Z18periodic_search_k1fPKfS0_S0_iiiiPfS1_S1_PiS2__param_6,
	.param .u32 _Z18periodic_search_k1fPKfS0_S0_iiiiPfS1_S1_PiS2__param_7,
	.param .u64 .ptr .align 1 _Z18periodic_search_k1fPKfS0_S0_iiiiPfS1_S1_PiS2__param_8,
	.param .u64 .ptr .align 1 _Z18periodic_search_k1fPKfS0_S0_iiiiPfS1_S1_PiS2__param_9,
	.param .u64 .ptr .align 1 _Z18periodic_search_k1fPKfS0_S0_iiiiPfS1_S1_PiS2__param_10,
	.param .u64 .ptr .align 1 _Z18periodic_search_k1fPKfS0_S0_iiiiPfS1_S1_PiS2__param_11,
	.param .u64 .ptr .align 1 _Z18periodic_search_k1fPKfS0_S0_iiiiPfS1_S1_PiS2__param_12
)
{
	.reg .pred 	%p<26>;
	.reg .b32 	%r<55>;
	.reg .b32 	%f<65>;
	.reg .b64 	%rd<39>;
	.reg .b64 	%fd<10>;

	ld.param.f32 	%f24, [_Z18periodic_search_k1fPKfS0_S0_iiiiPfS1_S1_PiS2__param_0];
	ld.param.u64 	%rd4, [_Z18periodic_search_k1fPKfS0_S0_iiiiPfS1_S1_PiS2__param_1];
	ld.param.u64 	%rd10, [_Z18periodic_search_k1fPKfS0_S0_iiiiPfS1_S1_PiS2__param_2];
	ld.param.u64 	%rd11, [_Z18periodic_search_k1fPKfS0_S0_iiiiPfS1_S1_PiS2__param_3];
	ld.param.u32 	%r27, [_Z18periodic_search_k1fPKfS0_S0_iiiiPfS1_S1_PiS2__param_4];
	ld.param.u32 	%r30, [_Z18periodic_search_k1fPKfS0_S0_iiiiPfS1_S1_PiS2__param_5];
	ld.param.u32 	%r28, [_Z18periodic_search_k1fPKfS0_S0_iiiiPfS1_S1_PiS2__param_6];
	ld.param.u32 	%r29, [_Z18periodic_search_k1fPKfS0_S0_iiiiPfS1_S1_PiS2__param_7];
	ld.param.u64 	%rd7, [_Z18periodic_search_k1fPKfS0_S0_iiiiPfS1_S1_PiS2__param_10];
	cvta.to.global.u64 	%rd1, %rd10;
	cvta.to.global.u64 	%rd2, %rd11;
	mov.u32 	%r1, %tid.x;
	mov.u32 	%r54, %ntid.x;
	shl.b32 	%r31, %r1, 2;
	mov.u32 	%r32, sm;
	add.s32 	%r3, %r32, %r31;
	mov.b32 	%r33, 2143289344;
	st.shared.u32 	[%r3], %r33;
	shl.b32 	%r4, %r54, 2;
	add.s32 	%r5, %r3, %r4;
	st.shared.u32 	[%r5], %r33;
	mov.u32 	%r6, %ctaid.x;
	mad.lo.s32 	%r7, %r6, %r54, %r1;
	mov.u32 	%r8, %ctaid.y;
	mov.u32 	%r34, %ntid.y;
	mov.u32 	%r35, %tid.y;
	mad.lo.s32 	%r36, %r8, %r34, %r35;
	add.s32 	%r9, %r36, %r30;
	setp.lt.s32 	%p5, %r29, 1;
	mov.pred 	%p25, 0;
	mov.f32 	%f55, 0f00000000;
	mov.f32 	%f56, %f55;
	@%p5 bra 	$L__BB3_7;
	mul.lo.s32 	%r10, %r9, %r27;
	mov.f32 	%f56, 0f00000000;
	mov.b32 	%r49, 0;
	mov.u32 	%r52, %r49;
	mov.f32 	%f55, %f56;
$L__BB3_2:
	cvt.rn.f32.u32 	%f27, %r49;
	mul.f32 	%f28, %f24, %f27;
	cvt.rni.s64.f32 	%rd12, %f28;
	cvt.u32.u64 	%r38, %rd12;
	add.s32 	%r13, %r7, %r38;
	setp.ge.s32 	%p6, %r13, %r27;
	@%p6 bra 	$L__BB3_6;
	add.s32 	%r14, %r13, %r10;
	mul.wide.s32 	%rd13, %r14, 4;
	add.s64 	%rd14, %rd2, %rd13;
	ld.global.f32 	%f3, [%rd14];
	abs.f32 	%f29, %f3;
	setp.eq.f32 	%p7, %f29, 0f7F800000;
	@%p7 bra 	$L__BB3_5;
	rcp.rn.f32 	%f30, %f3;
	add.s64 	%rd16, %rd1, %rd13;
	ld.global.f32 	%f31, [%rd16];
	fma.rn.f32 	%f55, %f30, %f31, %f55;
	add.f32 	%f56, %f56, %f30;
	add.s32 	%r52, %r52, 1;
$L__BB3_5:
	add.s32 	%r49, %r49, 1;
	setp.ne.s32 	%p8, %r49, %r29;
	@%p8 bra 	$L__BB3_2;
$L__BB3_6:
	setp.ne.s32 	%p25, %r52, 0;
$L__BB3_7:
	setp.lt.s32 	%p9, %r29, 1;
	setp.le.s32 	%p10, %r9, %r28;
	cvt.rn.f32.s32 	%f32, %r7;
	setp.gtu.f32 	%p11, %f24, %f32;
	and.pred  	%p12, %p11, %p25;
	and.pred  	%p3, %p12, %p10;
	div.rn.f32 	%f12, %f55, %f56;
	mov.f64 	%fd8, 0d0000000000000000;
	mov.f64 	%fd9, %fd8;
	@%p9 bra 	$L__BB3_14;
	mul.lo.s32 	%r19, %r9, %r27;
	cvta.to.global.u64 	%rd3, %rd4;
	mov.f32 	%f64, 0f00000000;
	mov.b32 	%r53, 0;
	mov.f32 	%f63, %f64;
$L__BB3_9:
	cvt.rn.f32.u32 	%f34, %r53;
	mul.f32 	%f35, %f24, %f34;
	cvt.rni.s64.f32 	%rd17, %f35;
	cvt.u32.u64 	%r40, %rd17;
	add.s32 	%r21, %r7, %r40;
	setp.ge.s32 	%p13, %r21, %r27;
	@%p13 bra 	$L__BB3_13;
	add.s32 	%r22, %r21, %r19;
	mul.wide.s32 	%rd18, %r22, 4;
	add.s64 	%rd19, %rd2, %rd18;
	ld.global.f32 	%f15, [%rd19];
	abs.f32 	%f36, %f15;
	setp.eq.f32 	%p14, %f36, 0f7F800000;
	@%p14 bra 	$L__BB3_12;
	mul.wide.s32 	%rd20, %r22, 4;
	add.s64 	%rd21, %rd1, %rd20;
	ld.global.f32 	%f37, [%rd21];
	add.s64 	%rd22, %rd3, %rd20;
	ld.global.f32 	%f38, [%rd22];
	add.f32 	%f63, %f63, %f38;
	sub.f32 	%f39, %f37, %f12;
	mul.f32 	%f40, %f39, %f39;
	div.rn.f32 	%f41, %f40, %f15;
	add.f32 	%f64, %f64, %f41;
$L__BB3_12:
	add.s32 	%r53, %r53, 1;
	setp.ne.s32 	%p15, %r53, %r29;
	@%p15 bra 	$L__BB3_9;
$L__BB3_13:
	cvt.f64.f32 	%fd8, %f63;
	cvt.f64.f32 	%fd6, %f64;
	mul.f64 	%fd9, %fd6, 0d3FE0000000000000;
$L__BB3_14:
	not.pred 	%p16, %p3;
	@%p16 bra 	$L__BB3_16;
	sub.f64 	%fd7, %fd8, %fd9;
	cvt.rn.f32.f64 	%f42, %fd7;
	st.shared.f32 	[%r3], %f42;
	cvt.rn.f32.u32 	%f43, %r1;
	st.shared.f32 	[%r5], %f43;
$L__BB3_16:
	setp.lt.u32 	%p17, %r54, 2;
	@%p17 bra 	$L__BB3_22;
$L__BB3_17:
	mov.u32 	%r24, %r54;
	shr.u32 	%r54, %r24, 1;
	setp.ge.u32 	%p18, %r1, %r54;
	@%p18 bra 	$L__BB3_21;
	ld.shared.f32 	%f22, [%r3];
	abs.f32 	%f44, %f22;
	setp.nan.f32 	%p19, %f44, %f44;
	shl.b32 	%r41, %r54, 2;
	add.s32 	%r26, %r3, %r41;
	ld.shared.f32 	%f23, [%r26];
	@%p19 bra 	$L__BB3_20;
	setp.leu.f32 	%p20, %f23, %f22;
	abs.f32 	%f45, %f23;
	setp.nan.f32 	%p21, %f45, %f45;
	or.pred  	%p22, %p20, %p21;
	@%p22 bra 	$L__BB3_21;
$L__BB3_20:
	st.shared.f32 	[%r3], %f23;
	add.s32 	%r42, %r26, %r4;
	ld.shared.f32 	%f47, [%r42];
	st.shared.f32 	[%r5], %f47;
$L__BB3_21:
	bar.sync 	0;
	setp.gt.u32 	%p23, %r24, 3;
	@%p23 bra 	$L__BB3_17;
$L__BB3_22:
	mov.u32 	%r44, sm;
	add.s32 	%r45, %r44, %r4;
	ld.shared.f32 	%f48, [%r45];
	cvt.rni.s64.f32 	%rd23, %f48;
	cvt.u32.u64 	%r46, %rd23;
	setp.ne.s32 	%p24, %r1, %r46;
	@%p24 bra 	$L__BB3_24;
	ld.param.u64 	%rd38, [_Z18periodic_search_k1fPKfS0_S0_iiiiPfS1_S1_PiS2__param_12];
	ld.param.u64 	%rd37, [_Z18periodic_search_k1fPKfS0_S0_iiiiPfS1_S1_PiS2__param_11];
	ld.param.u64 	%rd36, [_Z18periodic_search_k1fPKfS0_S0_iiiiPfS1_S1_PiS2__param_9];
	ld.param.u64 	%rd35, [_Z18periodic_search_k1fPKfS0_S0_iiiiPfS1_S1_PiS2__param_8];
	ld.shared.f32 	%f49, [%r3];
	mov.u32 	%r47, %nctaid.x;
	mad.lo.s32 	%r48, %r47, %r8, %r6;
	cvta.to.global.u64 	%rd24, %rd35;
	mul.wide.s32 	%rd25, %r48, 4;
	add.s64 	%rd26, %rd24, %rd25;
	st.global.f32 	[%rd26], %f49;
	cvta.to.global.u64 	%rd27, %rd36;
	add.s64 	%rd28, %rd27, %rd25;
	st.global.f32 	[%rd28], %f12;
	cvta.to.global.u64 	%rd29, %rd7;
	add.s64 	%rd30, %rd29, %rd25;
	rcp.rn.f32 	%f50, %f56;
	st.global.f32 	[%rd30], %f50;
	cvta.to.global.u64 	%rd31, %rd37;
	add.s64 	%rd32, %rd31, %rd25;
	st.global.u32 	[%rd32], %r9;
	cvta.to.global.u64 	%rd33, %rd38;
	add.s64 	%rd34, %rd33, %rd25;
	st.global.u32 	[%rd34], %r7;
$L__BB3_24:
	ret;

}
	// .globl	_Z18periodic_search_k2PKfS0_S0_PKiS2_PfS3_S3_PiS4_i
.visible .entry _Z18periodic_search_k2PKfS0_S0_PKiS2_PfS3_S3_PiS4_i(
	.param .u64 .ptr .align 1 _Z18periodic_search_k2PKfS0_S0_PKiS2_PfS3_S3_PiS4_i_param_0,
	.param .u64 .ptr .align 1 _Z18periodic_search_k2PKfS0_S0_PKiS2_PfS3_S3_PiS4_i_param_1,
	.param .u64 .ptr .align 1 _Z18periodic_search_k2PKfS0_S0_PKiS2_PfS3_S3_PiS4_i_param_2,
	.param .u64 .ptr .align 1 _Z18periodic_search_k2PKfS0_S0_PKiS2_PfS3_S3_PiS4_i_param_3,
	.param .u64 .ptr .align 1 _Z18periodic_search_k2PKfS0_S0_PKiS2_PfS3_S3_PiS4_i_param_4,
	.param .u64 .ptr .align 1 _Z18periodic_search_k2PKfS0_S0_PKiS2_PfS3_S3_PiS4_i_param_5,
	.param .u64 .ptr .align 1 _Z18periodic_search_k2PKfS0_S0_PKiS2_PfS3_S3_PiS4_i_param_6,
	.param .u64 .ptr .align 1 _Z18periodic_search_k2PKfS0_S0_PKiS2_PfS3_S3_PiS4_i_param_7,
	.param .u64 .ptr .align 1 _Z18periodic_search_k2PKfS0_S0_PKiS2_PfS3_S3_PiS4_i_param_8,
	.param .u64 .ptr .align 1 _Z18periodic_search_k2PKfS0_S0_PKiS2_PfS3_S3_PiS4_i_param_9,
	.param .u32 _Z18periodic_search_k2PKfS0_S0_PKiS2_PfS3_S3_PiS4_i_param_10
)
{
	.reg .pred 	%p<15>;
	.reg .b32 	%r<26>;
	.reg .b32 	%f<24>;
	.reg .b64 	%rd<34>;

	ld.param.u64 	%rd11, [_Z18periodic_search_k2PKfS0_S0_PKiS2_PfS3_S3_PiS4_i_param_0];
	ld.param.u64 	%rd3, [_Z18periodic_search_k2PKfS0_S0_PKiS2_PfS3_S3_PiS4_i_param_2];
	ld.param.u64 	%rd4, [_Z18periodic_search_k2PKfS0_S0_PKiS2_PfS3_S3_PiS4_i_param_3];
	ld.param.u64 	%rd5, [_Z18periodic_search_k2PKfS0_S0_PKiS2_PfS3_S3_PiS4_i_param_4];
	ld.param.u64 	%rd6, [_Z18periodic_search_k2PKfS0_S0_PKiS2_PfS3_S3_PiS4_i_param_5];
	ld.param.u64 	%rd7, [_Z18periodic_search_k2PKfS0_S0_PKiS2_PfS3_S3_PiS4_i_param_6];
	ld.param.u64 	%rd8, [_Z18periodic_search_k2PKfS0_S0_PKiS2_PfS3_S3_PiS4_i_param_7];
	ld.param.u64 	%rd9, [_Z18periodic_search_k2PKfS0_S0_PKiS2_PfS3_S3_PiS4_i_param_8];
	ld.param.u64 	%rd10, [_Z18periodic_search_k2PKfS0_S0_PKiS2_PfS3_S3_PiS4_i_param_9];
	ld.param.u32 	%r12, [_Z18periodic_search_k2PKfS0_S0_PKiS2_PfS3_S3_PiS4_i_param_10];
	cvta.to.global.u64 	%rd1, %rd11;
	mov.u32 	%r1, %tid.x;
	mov.u32 	%r25, %ntid.x;
	shl.b32 	%r13, %r1, 2;
	mov.u32 	%r14, sm;
	add.s32 	%r3, %r14, %r13;
	mov.b32 	%r15, 2143289344;
	st.shared.u32 	[%r3], %r15;
	shl.b32 	%r4, %r25, 2;
	add.s32 	%r5, %r3, %r4;
	st.shared.u32 	[%r5], %r15;
	setp.lt.s32 	%p1, %r12, 0;
	@%p1 bra 	$L__BB4_8;
	mov.b32 	%r24, 0;
	mov.f32 	%f21, 0f7FC00000;
$L__BB4_2:
	add.s32 	%r7, %r24, %r1;
	setp.ge.s32 	%p2, %r7, %r12;
	@%p2 bra 	$L__BB4_8;
	abs.f32 	%f9, %f21;
	setp.num.f32 	%p3, %f9, %f9;
	@%p3 bra 	$L__BB4_5;
	mul.wide.s32 	%rd12, %r7, 4;
	add.s64 	%rd13, %rd1, %rd12;
	ld.global.f32 	%f22, [%rd13];
	bra.uni 	$L__BB4_6;
$L__BB4_5:
	mul.wide.s32 	%rd14, %r7, 4;
	add.s64 	%rd15, %rd1, %rd14;
	ld.global.f32 	%f22, [%rd15];
	setp.leu.f32 	%p4, %f22, %f21;
	abs.f32 	%f10, %f22;
	setp.nan.f32 	%p5, %f10, %f10;
	or.pred  	%p6, %p4, %p5;
	@%p6 bra 	$L__BB4_7;
$L__BB4_6:
	st.shared.f32 	[%r3], %f22;
	cvt.rn.f32.s32 	%f12, %r7;
	st.shared.f32 	[%r5], %f12;
	mov.f32 	%f21, %f22;
$L__BB4_7:
	add.s32 	%r24, %r24, %r25;
	setp.le.s32 	%p7, %r24, %r12;
	@%p7 bra 	$L__BB4_2;
$L__BB4_8:
	bar.sync 	0;
	setp.lt.u32 	%p8, %r25, 2;
	@%p8 bra 	$L__BB4_14;
$L__BB4_9:
	mov.u32 	%r9, %r25;
	shr.u32 	%r25, %r9, 1;
	setp.ge.u32 	%p9, %r1, %r25;
	@%p9 bra 	$L__BB4_13;
	ld.shared.f32 	%f6, [%r3];
	abs.f32 	%f13, %f6;
	setp.nan.f32 	%p10, %f13, %f13;
	shl.b32 	%r17, %r25, 2;
	add.s32 	%r11, %r3, %r17;
	ld.shared.f32 	%f7, [%r11];
	@%p10 bra 	$L__BB4_12;
	setp.leu.f32 	%p11, %f7, %f6;
	abs.f32 	%f14, %f7;
	setp.nan.f32 	%p12, %f14, %f14;
	or.pred  	%p13, %p11, %p12;
	@%p13 bra 	$L__BB4_13;
$L__BB4_12:
	st.shared.f32 	[%r3], %f7;
	add.s32 	%r18, %r11, %r4;
	ld.shared.f32 	%f16, [%r18];
	st.shared.f32 	[%r5], %f16;
$L__BB4_13:
	bar.sync 	0;
	setp.gt.u32 	%p14, %r9, 3;
	@%p14 bra 	$L__BB4_9;
$L__BB4_14:
	ld.param.u64 	%rd33, [_Z18periodic_search_k2PKfS0_S0_PKiS2_PfS3_S3_PiS4_i_param_1];
	cvta.to.global.u64 	%rd16, %rd6;
	cvta.to.global.u64 	%rd17, %rd33;
	cvta.to.global.u64 	%rd18, %rd7;
	cvta.to.global.u64 	%rd19, %rd3;
	cvta.to.global.u64 	%rd20, %rd8;
	cvta.to.global.u64 	%rd21, %rd4;
	cvta.to.global.u64 	%rd22, %rd9;
	cvta.to.global.u64 	%rd23, %rd5;
	cvta.to.global.u64 	%rd24, %rd10;
	mov.u32 	%r20, sm;
	add.s32 	%r21, %r20, %r4;
	ld.shared.f32 	%f17, [%r21];
	cvt.rni.s64.f32 	%rd25, %f17;
	shl.b64 	%rd26, %rd25, 32;
	shr.s64 	%rd27, %rd26, 30;
	add.s64 	%rd28, %rd1, %rd27;
	ld.global.f32 	%f18, [%rd28];
	st.global.f32 	[%rd16], %f18;
	add.s64 	%rd29, %rd17, %rd27;
	ld.global.f32 	%f19, [%rd29];
	st.global.f32 	[%rd18], %f19;
	add.s64 	%rd30, %rd19, %rd27;
	ld.global.f32 	%f20, [%rd30];
	st.global.f32 	[%rd20], %f20;
	add.s64 	%rd31, %rd21, %rd27;
	ld.global.u32 	%r22, [%rd31];
	st.global.u32 	[%rd22], %r22;
	add.s64 	%rd32, %rd23, %rd27;
	ld.global.u32 	%r23, [%rd32];
	st.global.u32 	[%rd24], %r23;
	ret;

}
	// .globl	_Z16biweight_detrendPKfS0_PfS1_ifi
.visible .entry _Z16biweight_detrendPKfS0_PfS1_ifi(
	.param .u64 .ptr .align 1 _Z16biweight_detrendPKfS0_PfS1_ifi_param_0,
	.param .u64 .ptr .align 1 _Z16biweight_detrendPKfS0_PfS1_ifi_param_1,
	.param .u64 .ptr .align 1 _Z16biweight_detrendPKfS0_PfS1_ifi_param_2,
	.param .u64 .ptr .align 1 _Z16biweight_detrendPKfS0_PfS1_ifi_param_3,
	.param .u32 _Z16biweight_detrendPKfS0_PfS1_ifi_param_4,
	.param .f32 _Z16biweight_detrendPKfS0_PfS1_ifi_param_5,
	.param .u32 _Z16biweight_detrendPKfS0_PfS1_ifi_param_6
)
{
	.reg .pred 	%p<62>;
	.reg .b32 	%r<76>;
	.reg .b32 	%f<38>;
	.reg .b64 	%rd<57>;
	.reg .b64 	%fd<158>;

	ld.param.u64 	%rd8, [_Z16biweight_detrendPKfS0_PfS1_ifi_param_0];
	ld.param.u64 	%rd9, [_Z16biweight_detrendPKfS0_PfS1_ifi_param_1];
	ld.param.u64 	%rd6, [_Z16biweight_detrendPKfS0_PfS1_ifi_param_2];
	ld.param.u64 	%rd7, [_Z16biweight_detrendPKfS0_PfS1_ifi_param_3];
	ld.param.u32 	%r45, [_Z16biweight_detrendPKfS0_PfS1_ifi_param_4];
	ld.param.f32 	%f1, [_Z16biweight_detrendPKfS0_PfS1_ifi_param_5];
	ld.param.u32 	%r46, [_Z16biweight_detrendPKfS0_PfS1_ifi_param_6];
	cvta.to.global.u64 	%rd1, %rd9;
	cvta.to.global.u64 	%rd2, %rd8;
	mov.u32 	%r47, %ctaid.x;
	mov.u32 	%r48, %ntid.x;
	mov.u32 	%r49, %tid.x;
	mad.lo.s32 	%r1, %r47, %r48, %r49;
	setp.ge.s32 	%p3, %r1, %r46;
	@%p3 bra 	$L__BB5_51;
	sub.s32 	%r2, %r1, %r45;
	add.s32 	%r3, %r45, %r1;
	setp.ge.s32 	%p4, %r2, %r3;
	mov.f64 	%fd138, 0d7FF8000000000000;
	@%p4 bra 	$L__BB5_24;
	shl.b32 	%r4, %r45, 1;
	add.s32 	%r52, %r4, -1;
	and.b32  	%r5, %r4, 2;
	setp.lt.u32 	%p5, %r52, 3;
	mov.b32 	%r63, 0;
	mov.f64 	%fd129, 0d0000000000000000;
	mov.u32 	%r67, %r2;
	@%p5 bra 	$L__BB5_17;
	and.b32  	%r6, %r4, -4;
	mov.b32 	%r63, 0;
	mov.f64 	%fd129, 0d0000000000000000;
	mov.u32 	%r67, %r2;
	mov.u32 	%r61, %r63;
$L__BB5_4:
	setp.lt.s32 	%p6, %r67, 0;
	setp.ge.s32 	%p7, %r67, %r46;
	or.pred  	%p8, %p6, %p7;
	@%p8 bra 	$L__BB5_7;
	mul.wide.u32 	%rd10, %r67, 4;
	add.s64 	%rd11, %rd1, %rd10;
	ld.global.f32 	%f2, [%rd11];
	abs.f32 	%f3, %f2;
	setp.eq.f32 	%p9, %f3, 0f7F800000;
	@%p9 bra 	$L__BB5_7;
	add.s64 	%rd13, %rd2, %rd10;
	ld.global.f32 	%f4, [%rd13];
	cvt.f64.f32 	%fd57, %f4;
	add.f64 	%fd129, %fd129, %fd57;
	add.s32 	%r63, %r63, 1;
$L__BB5_7:
	add.s32 	%r12, %r67, 1;
	setp.lt.s32 	%p10, %r67, -1;
	setp.ge.s32 	%p11, %r12, %r46;
	or.pred  	%p12, %p10, %p11;
	@%p12 bra 	$L__BB5_10;
	mul.wide.u32 	%rd14, %r12, 4;
	add.s64 	%rd15, %rd1, %rd14;
	ld.global.f32 	%f5, [%rd15];
	abs.f32 	%f6, %f5;
	setp.eq.f32 	%p13, %f6, 0f7F800000;
	@%p13 bra 	$L__BB5_10;
	add.s64 	%rd17, %rd2, %rd14;
	ld.global.f32 	%f7, [%rd17];
	cvt.f64.f32 	%fd58, %f7;
	add.f64 	%fd129, %fd129, %fd58;
	add.s32 	%r63, %r63, 1;
$L__BB5_10:
	add.s32 	%r15, %r67, 2;
	setp.lt.s32 	%p14, %r67, -2;
	setp.ge.s32 	%p15, %r15, %r46;
	or.pred  	%p16, %p14, %p15;
	@%p16 bra 	$L__BB5_13;
	mul.wide.u32 	%rd18, %r15, 4;
	add.s64 	%rd19, %rd1, %rd18;
	ld.global.f32 	%f8, [%rd19];
	abs.f32 	%f9, %f8;
	setp.eq.f32 	%p17, %f9, 0f7F800000;
	@%p17 bra 	$L__BB5_13;
	add.s64 	%rd21, %rd2, %rd18;
	ld.global.f32 	%f10, [%rd21];
	cvt.f64.f32 	%fd59, %f10;
	add.f64 	%fd129, %fd129, %fd59;
	add.s32 	%r63, %r63, 1;
$L__BB5_13:
	add.s32 	%r18, %r67, 3;
	setp.lt.s32 	%p18, %r67, -3;
	setp.ge.s32 	%p19, %r18, %r46;
	or.pred  	%p20, %p18, %p19;
	@%p20 bra 	$L__BB5_16;
	mul.wide.u32 	%rd22, %r18, 4;
	add.s64 	%rd23, %rd1, %rd22;
	ld.global.f32 	%f11, [%rd23];
	abs.f32 	%f12, %f11;
	setp.eq.f32 	%p21, %f12, 0f7F800000;
	@%p21 bra 	$L__BB5_16;
	add.s64 	%rd25, %rd2, %rd22;
	ld.global.f32 	%f13, [%rd25];
	cvt.f64.f32 	%fd60, %f13;
	add.f64 	%fd129, %fd129, %fd60;
	add.s32 	%r63, %r63, 1;
$L__BB5_16:
	add.s32 	%r67, %r67, 4;
	add.s32 	%r61, %r61, 4;
	setp.ne.s32 	%p22, %r61, %r6;
	@%p22 bra 	$L__BB5_4;
$L__BB5_17:
	setp.eq.s32 	%p23, %r5, 0;
	@%p23 bra 	$L__BB5_23;
	mov.b32 	%r71, 0;
$L__BB5_19:
	.pragma "nounroll";
	setp.lt.s32 	%p24, %r67, 0;
	setp.ge.s32 	%p25, %r67, %r46;
	or.pred  	%p26, %p24, %p25;
	@%p26 bra 	$L__BB5_22;
	mul.wide.u32 	%rd26, %r67, 4;
	add.s64 	%rd27, %rd1, %rd26;
	ld.global.f32 	%f14, [%rd27];
	abs.f32 	%f15, %f14;
	setp.eq.f32 	%p27, %f15, 0f7F800000;
	@%p27 bra 	$L__BB5_22;
	add.s64 	%rd29, %rd2, %rd26;
	ld.global.f32 	%f16, [%rd29];
	cvt.f64.f32 	%fd61, %f16;
	add.f64 	%fd129, %fd129, %fd61;
	add.s32 	%r63, %r63, 1;
$L__BB5_22:
	add.s32 	%r67, %r67, 1;
	add.s32 	%r71, %r71, 1;
	setp.ne.s32 	%p28, %r71, %r5;
	@%p28 bra 	$L__BB5_19;
$L__BB5_23:
	cvt.rn.f64.s32 	%fd62, %r63;
	div.rn.f64 	%fd138, %fd129, %fd62;
$L__BB5_24:
	cvt.f64.f32 	%fd18, %f1;
	shl.b32 	%r55, %r45, 1;
	add.s32 	%r34, %r55, -1;
	and.b32  	%r35, %r45, 1;
	setp.lt.s32 	%p29, %r2, 0;
	setp.ge.s32 	%p30, %r2, %r46;
	or.pred  	%p1, %p29, %p30;
	mul.wide.u32 	%rd30, %r2, 4;
	add.s64 	%rd3, %rd2, %rd30;
	add.s32 	%r56, %r2, 1;
	setp.lt.s32 	%p31, %r2, -1;
	setp.ge.s32 	%p32, %r56, %r46;
	or.pred  	%p2, %p31, %p32;
	mul.wide.u32 	%rd31, %r56, 4;
	add.s64 	%rd4, %rd1, %rd31;
	add.s64 	%rd5, %rd2, %rd31;
	add.s32 	%r36, %r2, 2;
$L__BB5_25:
	setp.ge.s32 	%p33, %r2, %r3;
	mov.f64 	%fd157, 0d7FF8000000000000;
	@%p33 bra 	$L__BB5_49;
	setp.eq.s32 	%p34, %r35, 0;
	mov.f64 	%fd150, 0d0000000000000000;
	mov.f64 	%fd125, 0d0000000000000000;
	mov.f64 	%fd126, 0d0000000000000000;
	mov.u32 	%r74, %r2;
	mov.f64 	%fd149, %fd150;
	@%p34 bra 	$L__BB5_33;
	mov.f64 	%fd149, %fd125;
	mov.f64 	%fd150, %fd126;
	@%p1 bra 	$L__BB5_30;
	mul.wide.u32 	%rd32, %r2, 4;
	add.s64 	%rd33, %rd1, %rd32;
	ld.global.f32 	%f17, [%rd33];
	abs.f32 	%f18, %f17;
	setp.eq.f32 	%p35, %f18, 0f7F800000;
	@%p35 bra 	$L__BB5_30;
	ld.global.f32 	%f19, [%rd3];
	cvt.f64.f32 	%fd68, %f19;
	sub.f64 	%fd69, %fd68, %fd138;
	div.rn.f64 	%fd70, %fd69, %fd18;
	mul.f64 	%fd71, %fd70, %fd70;
	mov.f64 	%fd72, 0d3FF0000000000000;
	sub.f64 	%fd73, %fd72, %fd71;
	mul.f64 	%fd74, %fd73, %fd73;
	abs.f64 	%fd75, %fd70;
	setp.ge.f64 	%p36, %fd75, 0d3FF0000000000000;
	selp.f64 	%fd150, 0d0000000000000000, %fd74, %p36;
	fma.rn.f64 	%fd149, %fd69, %fd150, 0d0000000000000000;
$L__BB5_30:
	mov.u32 	%r74, %r36;
	@%p2 bra 	$L__BB5_33;
	ld.global.f32 	%f20, [%rd4];
	abs.f32 	%f21, %f20;
	setp.eq.f32 	%p37, %f21, 0f7F800000;
	mov.u32 	%r74, %r36;
	@%p37 bra 	$L__BB5_33;
	ld.global.f32 	%f22, [%rd5];
	cvt.f64.f32 	%fd76, %f22;
	sub.f64 	%fd77, %fd76, %fd138;
	div.rn.f64 	%fd78, %fd77, %fd18;
	mul.f64 	%fd79, %fd78, %fd78;
	mov.f64 	%fd80, 0d3FF0000000000000;
	sub.f64 	%fd81, %fd80, %fd79;
	mul.f64 	%fd82, %fd81, %fd81;
	abs.f64 	%fd83, %fd78;
	setp.ge.f64 	%p38, %fd83, 0d3FF0000000000000;
	selp.f64 	%fd84, 0d0000000000000000, %fd82, %p38;
	fma.rn.f64 	%fd149, %fd77, %fd84, %fd149;
	add.f64 	%fd150, %fd150, %fd84;
	mov.u32 	%r74, %r36;
$L__BB5_33:
	setp.lt.u32 	%p39, %r34, 3;
	@%p39 bra 	$L__BB5_48;
	add.s32 	%r75, %r74, 1;
$L__BB5_35:
	add.s32 	%r40, %r75, -1;
	setp.lt.s32 	%p40, %r40, 0;
	setp.ge.s32 	%p41, %r40, %r46;
	or.pred  	%p42, %p40, %p41;
	@%p42 bra 	$L__BB5_38;
	mul.wide.u32 	%rd34, %r40, 4;
	add.s64 	%rd35, %rd1, %rd34;
	ld.global.f32 	%f23, [%rd35];
	abs.f32 	%f24, %f23;
	setp.eq.f32 	%p43, %f24, 0f7F800000;
	@%p43 bra 	$L__BB5_38;
	mul.wide.u32 	%rd36, %r40, 4;
	add.s64 	%rd37, %rd2, %rd36;
	ld.global.f32 	%f25, [%rd37];
	cvt.f64.f32 	%fd85, %f25;
	sub.f64 	%fd86, %fd85, %fd138;
	div.rn.f64 	%fd87, %fd86, %fd18;
	mul.f64 	%fd88, %fd87, %fd87;
	mov.f64 	%fd89, 0d3FF0000000000000;
	sub.f64 	%fd90, %fd89, %fd88;
	mul.f64 	%fd91, %fd90, %fd90;
	abs.f64 	%fd92, %fd87;
	setp.ge.f64 	%p44, %fd92, 0d3FF0000000000000;
	selp.f64 	%fd93, 0d0000000000000000, %fd91, %p44;
	fma.rn.f64 	%fd149, %fd86, %fd93, %fd149;
	add.f64 	%fd150, %fd150, %fd93;
$L__BB5_38:
	add.s32 	%r41, %r75, 2;
	setp.lt.s32 	%p45, %r40, -1;
	setp.ge.s32 	%p46, %r75, %r46;
	or.pred  	%p47, %p45, %p46;
	@%p47 bra 	$L__BB5_41;
	mul.wide.u32 	%rd38, %r75, 4;
	add.s64 	%rd39, %rd1, %rd38;
	ld.global.f32 	%f26, [%rd39];
	abs.f32 	%f27, %f26;
	setp.eq.f32 	%p48, %f27, 0f7F800000;
	@%p48 bra 	$L__BB5_41;
	mul.wide.u32 	%rd40, %r75, 4;
	add.s64 	%rd41, %rd2, %rd40;
	ld.global.f32 	%f28, [%rd41];
	cvt.f64.f32 	%fd94, %f28;
	sub.f64 	%fd95, %fd94, %fd138;
	div.rn.f64 	%fd96, %fd95, %fd18;
	mul.f64 	%fd97, %fd96, %fd96;
	mov.f64 	%fd98, 0d3FF0000000000000;
	sub.f64 	%fd99, %fd98, %fd97;
	mul.f64 	%fd100, %fd99, %fd99;
	abs.f64 	%fd101, %fd96;
	setp.ge.f64 	%p49, %fd101, 0d3FF0000000000000;
	selp.f64 	%fd102, 0d0000000000000000, %fd100, %p49;
	fma.rn.f64 	%fd149, %fd95, %fd102, %fd149;
	add.f64 	%fd150, %fd150, %fd102;
$L__BB5_41:
	add.s32 	%r42, %r75, 1;
	setp.lt.s32 	%p50, %r40, -2;
	add.s32 	%r57, %r40, 2;
	setp.ge.s32 	%p51, %r57, %r46;
	or.pred  	%p52, %p50, %p51;
	@%p52 bra 	$L__BB5_44;
	mul.wide.u32 	%rd42, %r42, 4;
	add.s64 	%rd43, %rd1, %rd42;
	ld.global.f32 	%f29, [%rd43];
	abs.f32 	%f30, %f29;
	setp.eq.f32 	%p53, %f30, 0f7F800000;
	@%p53 bra 	$L__BB5_44;
	mul.wide.u32 	%rd44, %r42, 4;
	add.s64 	%rd45, %rd2, %rd44;
	ld.global.f32 	%f31, [%rd45];
	cvt.f64.f32 	%fd103, %f31;
	sub.f64 	%fd104, %fd103, %fd138;
	div.rn.f64 	%fd105, %fd104, %fd18;
	mul.f64 	%fd106, %fd105, %fd105;
	mov.f64 	%fd107, 0d3FF0000000000000;
	sub.f64 	%fd108, %fd107, %fd106;
	mul.f64 	%fd109, %fd108, %fd108;
	abs.f64 	%fd110, %fd105;
	setp.ge.f64 	%p54, %fd110, 0d3FF0000000000000;
	selp.f64 	%fd111, 0d0000000000000000, %fd109, %p54;
	fma.rn.f64 	%fd149, %fd104, %fd111, %fd149;
	add.f64 	%fd150, %fd150, %fd111;
$L__BB5_44:
	setp.lt.s32 	%p55, %r40, -3;
	add.s32 	%r43, %r40, 3;
	setp.ge.s32 	%p56, %r43, %r46;
	or.pred  	%p57, %p55, %p56;
	@%p57 bra 	$L__BB5_47;
	mul.wide.u32 	%rd46, %r41, 4;
	add.s64 	%rd47, %rd1, %rd46;
	ld.global.f32 	%f32, [%rd47];
	abs.f32 	%f33, %f32;
	setp.eq.f32 	%p58, %f33, 0f7F800000;
	@%p58 bra 	$L__BB5_47;
	mul.wide.u32 	%rd48, %r41, 4;
	add.s64 	%rd49, %rd2, %rd48;
	ld.global.f32 	%f34, [%rd49];
	cvt.f64.f32 	%fd112, %f34;
	sub.f64 	%fd113, %fd112, %fd138;
	div.rn.f64 	%fd114, %fd113, %fd18;
	mul.f64 	%fd115, %fd114, %fd114;
	mov.f64 	%fd116, 0d3FF0000000000000;
	sub.f64 	%fd117, %fd116, %fd115;
	mul.f64 	%fd118, %fd117, %fd117;
	abs.f64 	%fd119, %fd114;
	setp.ge.f64 	%p59, %fd119, 0d3FF0000000000000;
	selp.f64 	%fd120, 0d0000000000000000, %fd118, %p59;
	fma.rn.f64 	%fd149, %fd113, %fd120, %fd149;
	add.f64 	%fd150, %fd150, %fd120;
$L__BB5_47:
	add.s32 	%r75, %r75, 4;
	add.s32 	%r58, %r43, 1;
	setp.ne.s32 	%p60, %r58, %r3;
	@%p60 bra 	$L__BB5_35;
$L__BB5_48:
	div.rn.f64 	%fd157, %fd149, %fd150;
$L__BB5_49:
	add.f64 	%fd52, %fd138, %fd157;
	sub.f64 	%fd121, %fd138, %fd52;
	abs.f64 	%fd122, %fd121;
	setp.gt.f64 	%p61, %fd122, 0d3EB0C6F7A0B5ED8D;
	mov.f64 	%fd138, %fd52;
	@%p61 bra 	$L__BB5_25;
	mul.wide.s32 	%rd50, %r1, 4;
	add.s64 	%rd51, %rd2, %rd50;
	ld.global.f32 	%f35, [%rd51];
	cvt.f64.f32 	%fd123, %f35;
	sub.f64 	%fd124, %fd123, %fd52;
	cvt.rn.f32.f64 	%f36, %fd124;
	cvta.to.global.u64 	%rd52, %rd6;
	add.s64 	%rd53, %rd52, %rd50;
	st.global.f32 	[%rd53], %f36;
	add.s64 	%rd54, %rd1, %rd50;
	ld.global.f32 	%f37, [%rd54];
	cvta.to.global.u64 	%rd55, %rd7;
	add.s64 	%rd56, %rd55, %rd50;
	st.global.f32 	[%rd56], %f37;
$L__BB5_51:
	ret;

}


// ===== COMPILED SASS (sm_100) =====

	.target	sm_100

	.elftype	@"ET_EXEC"


//--------------------- .note.nv.tkinfo           --------------------------
	.section	.note.nv.tkinfo,"",@"SHT_NOTE"
	.sectionflags	@"SHF_NOTE_NV_TKINFO"
	.tkinfo
        /*0018*/ 	.word	0x00000002
        /*0030*/ 	.string	""
        /*0030*/ 	.string	"ptxas"
        /*0030*/ 	.string	"Cuda compilation tools, release 13.0, V13.0.88"
        /*0030*/ 	.string	"Build cuda_13.0.r13.0/compiler.36424714_0"
        /*0030*/ 	.string	"-arch sm_100 -m 64 "



//--------------------- .note.nv.cuinfo           --------------------------
	.section	.note.nv.cuinfo,"",@"SHT_NOTE"
	.sectionflags	@"SHF_NOTE_NV_CUINFO"
        /*0018*/ 	.short	0x0002
        /*001a*/ 	.short	0x0064
        /*001c*/ 	.short	0x0082
	.zero		2


//--------------------- .nv.info                  --------------------------
	.section	.nv.info,"",@"SHT_CUDA_INFO"
	.align	4


	//----- nvinfo : EIATTR_REGCOUNT
	.align		4
        /*0000*/ 	.byte	0x04, 0x2f
        /*0002*/ 	.short	(.L_1 - .L_0)
	.align		4
.L_0:
        /*0004*/ 	.word	index@(_Z18monotransit_searchPKfS0_S0_fiS0_iS0_ifiPfS1_S1_)
        /*0008*/ 	.word	0x00000022


	//----- nvinfo : EIATTR_FRAME_SIZE
	.align		4
.L_1:
        /*000c*/ 	.byte	0x04, 0x11
        /*000e*/ 	.short	(.L_3 - .L_2)
	.align		4
.L_2:
        /*0010*/ 	.word	index@($__internal_8_$__cuda_sm3x_div_rn_noftz_f32_slowpath)
        /*0014*/ 	.word	0x00000000


	//----- nvinfo : EIATTR_FRAME_SIZE
	.align		4
.L_3:
        /*0018*/ 	.byte	0x04, 0x11
        /*001a*/ 	.short	(.L_5 - .L_4)
	.align		4
.L_4:
        /*001c*/ 	.word	index@($__internal_7_$__cuda_sm20_rcp_rn_f32_slowpath)
        /*0020*/ 	.word	0x00000000


	//----- nvinfo : EIATTR_FRAME_SIZE
	.align		4
.L_5:
        /*0024*/ 	.byte	0x04, 0x11
        /*0026*/ 	.short	(.L_7 - .L_6)
	.align		4
.L_6:
        /*0028*/ 	.word	index@(_Z18monotransit_searchPKfS0_S0_fiS0_iS0_ifiPfS1_S1_)
        /*002c*/ 	.word	0x00000000


	//----- nvinfo : EIATTR_REGCOUNT
	.align		4
.L_7:
        /*0030*/ 	.byte	0x04, 0x2f
        /*0032*/ 	.short	(.L_9 - .L_8)
	.align		4
.L_8:
        /*0034*/ 	.word	index@(_Z11resample_k1PKddS0_S0_iPdS1_)
        /*0038*/ 	.word	0x0000001c


	//----- nvinfo : EIATTR_FRAME_SIZE
	.align		4
.L_9:
        /*003c*/ 	.byte	0x04, 0x11
        /*003e*/ 	.short	(.L_11 - .L_10)
	.align		4
.L_10:
        /*0040*/ 	.word	index@($__internal_6_$__cuda_sm20_div_rn_f64_full)
        /*0044*/ 	.word	0x00000000


	//----- nvinfo : EIATTR_FRAME_SIZE
	.align		4
.L_11:
        /*0048*/ 	.byte	0x04, 0x11
        /*004a*/ 	.short	(.L_13 - .L_12)
	.align		4
.L_12:
        /*004c*/ 	.word	index@($__internal_5_$__cuda_sm20_dblrcp_rn_slowpath_v3)
        /*0050*/ 	.word	0x00000000


	//----- nvinfo : EIATTR_FRAME_SIZE
	.align		4
.L_13:
        /*0054*/ 	.byte	0x04, 0x11
        /*0056*/ 	.short	(.L_15 - .L_14)
	.align		4
.L_14:
        /*0058*/ 	.word	index@(_Z11resample_k1PKddS0_S0_iPdS1_)
        /*005c*/ 	.word	0x00000000


	//----- nvinfo : EIATTR_REGCOUNT
	.align		4
.L_15:
        /*0060*/ 	.byte	0x04, 0x2f
        /*0062*/ 	.short	(.L_17 - .L_16)
	.align		4
.L_16:
        /*0064*/ 	.word	index@(_Z11resample_k2PKdS0_PdS1_i)
        /*0068*/ 	.word	0x0000001b


	//----- nvinfo : EIATTR_FRAME_SIZE
	.align		4
.L_17:
        /*006c*/ 	.byte	0x04, 0x11
        /*006e*/ 	.short	(.L_19 - .L_18)
	.align		4
.L_18:
        /*0070*/ 	.word	index@($__internal_4_$__cuda_sm20_drsqrt_f64_slowpath_v2)
        /*0074*/ 	.word	0x00000000


	//----- nvinfo : EIATTR_FRAME_SIZE
	.align		4
.L_19:
        /*0078*/ 	.byte	0x04, 0x11
        /*007a*/ 	.short	(.L_21 - .L_20)
	.align		4
.L_20:
        /*007c*/ 	.word	index@($__internal_3_$__cuda_sm20_div_rn_f64_full)
        /*0080*/ 	.word	0x00000000


	//----- nvinfo : EIATTR_FRAME_SIZE
	.align		4
.L_21:
        /*0084*/ 	.byte	0x04, 0x11
        /*0086*/ 	.short	(.L_23 - .L_22)
	.align		4
.L_22:
        /*0088*/ 	.word	index@(_Z11resample_k2PKdS0_PdS1_i)
        /*008c*/ 	.word	0x00000000


	//----- nvinfo : EIATTR_REGCOUNT
	.align		4
.L_23:
        /*0090*/ 	.byte	0x04, 0x2f
        /*0092*/ 	.short	(.L_25 - .L_24)
	.align		4
.L_24:
        /*0094*/ 	.word	index@(_Z18periodic_search_k1fPKfS0_S0_iiiiPfS1_S1_PiS2_)
        /*0098*/ 	.word	0x00000021


	//----- nvinfo : EIATTR_FRAME_SIZE
	.align		4
.L_25:
        /*009c*/ 	.byte	0x04, 0x11
        /*009e*/ 	.short	(.L_27 - .L_26)
	.align		4
.L_26:
        /*00a0*/ 	.word	index@($__internal_2_$__cuda_sm3x_div_rn_noftz_f32_slowpath)
        /*00a4*/ 	.word	0x00000000


	//----- nvinfo : EIATTR_FRAME_SIZE
	.align		4
.L_27:
        /*00a8*/ 	.byte	0x04, 0x11
        /*00aa*/ 	.short	(.L_29 - .L_28)
	.align		4
.L_28:
        /*00ac*/ 	.word	index@($__internal_1_$__cuda_sm20_rcp_rn_f32_slowpath)
        /*00b0*/ 	.word	0x00000000


	//----- nvinfo : EIATTR_FRAME_SIZE
	.align		4
.L_29:
        /*00b4*/ 	.byte	0x04, 0x11
        /*00b6*/ 	.short	(.L_31 - .L_30)
	.align		4
.L_30:
        /*00b8*/ 	.word	index@(_Z18periodic_search_k1fPKfS0_S0_iiiiPfS1_S1_PiS2_)
        /*00bc*/ 	.word	0x00000000


	//----- nvinfo : EIATTR_REGCOUNT
	.align		4
.L_31:
        /*00c0*/ 	.byte	0x04, 0x2f
        /*00c2*/ 	.short	(.L_33 - .L_32)
	.align		4
.L_32:
        /*00c4*/ 	.word	index@(_Z18periodic_search_k2PKfS0_S0_PKiS2_PfS3_S3_PiS4_i)
        /*00c8*/ 	.word	0x00000014


	//----- nvinfo : EIATTR_FRAME_SIZE
	.align		4
.L_33:
        /*00cc*/ 	.byte	0x04, 0x11
        /*00ce*/ 	.short	(.L_35 - .L_34)
	.align		4
.L_34:
        /*00d0*/ 	.word	index@(_Z18periodic_search_k2PKfS0_S0_PKiS2_PfS3_S3_PiS4_i)
        /*00d4*/ 	.word	0x00000000


	//----- nvinfo : EIATTR_REGCOUNT
	.align		4
.L_35:
        /*00d8*/ 	.byte	0x04, 0x2f
        /*00da*/ 	.short	(.L_37 - .L_36)
	.align		4
.L_36:
        /*00dc*/ 	.word	index@(_Z16biweight_detrendPKfS0_PfS1_ifi)
        /*00e0*/ 	.word	0x0000002e


	//----- nvinfo : EIATTR_FRAME_SIZE
	.align		4
.L_37:
        /*00e4*/ 	.byte	0x04, 0x11
        /*00e6*/ 	.short	(.L_39 - .L_38)
	.align		4
.L_38:
        /*00e8*/ 	.word	index@($__internal_0_$__cuda_sm20_div_rn_f64_full)
        /*00ec*/ 	.word	0x00000000


	//----- nvinfo : EIATTR_FRAME_SIZE
	.align		4
.L_39:
        /*00f0*/ 	.byte	0x04, 0x11
        /*00f2*/ 	.short	(.L_41 - .L_40)
	.align		4
.L_40:
        /*00f4*/ 	.word	index@(_Z16biweight_detrendPKfS0_PfS1_ifi)
        /*00f8*/ 	.word	0x00000000


	//----- nvinfo : EIATTR_MIN_STACK_SIZE
	.align		4
.L_41:
        /*00fc*/ 	.byte	0x04, 0x12
        /*00fe*/ 	.short	(.L_43 - .L_42)
	.align		4
.L_42:
        /*0100*/ 	.word	index@(_Z16biweight_detrendPKfS0_PfS1_ifi)
        /*0104*/ 	.word	0x00000000


	//----- nvinfo : EIATTR_MIN_STACK_SIZE
	.align		4
.L_43:
        /*0108*/ 	.byte	0x04, 0x12
        /*010a*/ 	.short	(.L_45 - .L_44)
	.align		4
.L_44:
        /*010c*/ 	.word	index@(_Z18periodic_search_k2PKfS0_S0_PKiS2_PfS3_S3_PiS4_i)
        /*0110*/ 	.word	0x00000000


	//----- nvinfo : EIATTR_MIN_STACK_SIZE
	.align		4
.L_45:
        /*0114*/ 	.byte	0x04, 0x12
        /*0116*/ 	.short	(.L_47 - .L_46)
	.align		4
.L_46:
        /*0118*/ 	.word	index@(_Z18periodic_search_k1fPKfS0_S0_iiiiPfS1_S1_PiS2_)
        /*011c*/ 	.word	0x00000000


	//----- nvinfo : EIATTR_MIN_STACK_SIZE
	.align		4
.L_47:
        /*0120*/ 	.byte	0x04, 0x12
        /*0122*/ 	.short	(.L_49 - .L_48)
	.align		4
.L_48:
        /*0124*/ 	.word	index@(_Z11resample_k2PKdS0_PdS1_i)
        /*0128*/ 	.word	0x00000000


	//----- nvinfo : EIATTR_MIN_STACK_SIZE
	.align		4
.L_49:
        /*012c*/ 	.byte	0x04, 0x12
        /*012e*/ 	.short	(.L_51 - .L_50)
	.align		4
.L_50:
        /*0130*/ 	.word	index@(_Z11resample_k1PKddS0_S0_iPdS1_)
        /*0134*/ 	.word	0x00000000


	//----- nvinfo : EIATTR_MIN_STACK_SIZE
	.align		4
.L_51:
        /*0138*/ 	.byte	0x04, 0x12
        /*013a*/ 	.short	(.L_53 - .L_52)
	.align		4
.L_52:
        /*013c*/ 	.word	index@(_Z18monotransit_searchPKfS0_S0_fiS0_iS0_ifiPfS1_S1_)
        /*0140*/ 	.word	0x00000000
.L_53:


//--------------------- .nv.compat                --------------------------
	.section	.nv.compat,"",@"SHT_CUDA_COMPAT_INFO"
	.align	4
        /*0000*/ 	.byte	0x02, 0x09, 0x00, 0x00, 0x02, 0x02, 0x01, 0x00, 0x02, 0x05, 0x05, 0x00, 0x03, 0x07, 0x01, 0x01
        /*0010*/ 	.byte	0x02, 0x03, 0x00, 0x00, 0x02, 0x06, 0x01, 0x00, 0x04, 0x0b, 0x08, 0x00, 0x01, 0x00, 0x00, 0x00
        /*0020*/ 	.byte	0x00, 0x00, 0x00, 0x00


//--------------------- .nv.info._Z16biweight_detrendPKfS0_PfS1_ifi --------------------------
	.section	.nv.info._Z16biweight_detrendPKfS0_PfS1_ifi,"",@"SHT_CUDA_INFO"
	.sectionflags	@""
	.align	4


	//----- nvinfo : EIATTR_CUDA_API_VERSION
	.align		4
        /*0000*/ 	.byte	0x04, 0x37
        /*0002*/ 	.short	(.L_55 - .L_54)
.L_54:
        /*0004*/ 	.word	0x00000082


	//----- nvinfo : EIATTR_KPARAM_INFO
	.align		4
.L_55:
        /*0008*/ 	.byte	0x04, 0x17
        /*000a*/ 	.short	(.L_57 - .L_56)
.L_56:
        /*000c*/ 	.word	0x00000000
        /*0010*/ 	.short	0x0006
        /*0012*/ 	.short	0x0028
        /*0014*/ 	.byte	0x00, 0xf0, 0x11, 0x00


	//----- nvinfo : EIATTR_KPARAM_INFO
	.align		4
.L_57:
        /*0018*/ 	.byte	0x04, 0x17
        /*001a*/ 	.short	(.L_59 - .L_58)
.L_58:
        /*001c*/ 	.word	0x00000000
        /*0020*/ 	.short	0x0005
        /*0022*/ 	.short	0x0024
        /*0024*/ 	.byte	0x00, 0xf0, 0x11, 0x00


	//----- nvinfo : EIATTR_KPARAM_INFO
	.align		4
.L_59:
        /*0028*/ 	.byte	0x04, 0x17
        /*002a*/ 	.short	(.L_61 - .L_60)
.L_60:
        /*002c*/ 	.word	0x00000000
        /*0030*/ 	.short	0x0004
        /*0032*/ 	.short	0x0020
        /*0034*/ 	.byte	0x00, 0xf0, 0x11, 0x00


	//----- nvinfo : EIATTR_KPARAM_INFO
	.align		4
.L_61:
        /*0038*/ 	.byte	0x04, 0x17
        /*003a*/ 	.short	(.L_63 - .L_62)
.L_62:
        /*003c*/ 	.word	0x00000000
        /*0040*/ 	.short	0x0003
        /*0042*/ 	.short	0x0018
        /*0044*/ 	.byte	0x00, 0xf5, 0x21, 0x00


	//----- nvinfo : EIATTR_KPARAM_INFO
	.align		4
.L_63:
        /*0048*/ 	.byte	0x04, 0x17
        /*004a*/ 	.short	(.L_65 - .L_64)
.L_64:
        /*004c*/ 	.word	0x00000000
        /*0050*/ 	.short	0x0002
        /*0052*/ 	.short	0x0010
        /*0054*/ 	.byte	0x00, 0xf5, 0x21, 0x00


	//----- nvinfo : EIATTR_KPARAM_INFO
	.align		4
.L_65:
        /*0058*/ 	.byte	0x04, 0x17
        /*005a*/ 	.short	(.L_67 - .L_66)
.L_66:
        /*005c*/ 	.word	0x00000000
        /*0060*/ 	.short	0x0001
        /*0062*/ 	.short	0x0008
        /*0064*/ 	.byte	0x00, 0xf5, 0x21, 0x00


	//----- nvinfo : EIATTR_KPARAM_INFO
	.align		4
.L_67:
        /*0068*/ 	.byte	0x04, 0x17
        /*006a*/ 	.short	(.L_69 - .L_68)
.L_68:
        /*006c*/ 	.word	0x00000000
        /*0070*/ 	.short	0x0000
        /*0072*/ 	.short	0x0000
        /*0074*/ 	.byte	0x00, 0xf5, 0x21, 0x00


	//----- nvinfo : EIATTR_SPARSE_MMA_MASK
	.align		4
.L_69:
        /*0078*/ 	.byte	0x03, 0x50
        /*007a*/ 	.short	0x0000


	//----- nvinfo : EIATTR_MAXREG_COUNT
	.align		4
        /*007c*/ 	.byte	0x03, 0x1b
        /*007e*/ 	.short	0x00ff


	//----- nvinfo : EIATTR_MERCURY_ISA_VERSION
	.align		4
        /*0080*/ 	.byte	0x03, 0x5f
        /*0082*/ 	.short	0x0101


	//----- nvinfo : EIATTR_VRC_CTA_INIT_COUNT
	.align		4
        /*0084*/ 	.byte	0x02, 0x4a
	.zero		1
	.zero		1


	//----- nvinfo : EIATTR_EXIT_INSTR_OFFSETS
	.align		4
        /*0088*/ 	.byte	0x04, 0x1c
        /*008a*/ 	.short	(.L_71 - .L_70)


	//   ....[0]....
.L_70:
        /*008c*/ 	.word	0x00000070


	//   ....[1]....
        /*0090*/ 	.word	0x00001f40


	//----- nvinfo : EIATTR_CRS_STACK_SIZE
	.align		4
.L_71:
        /*0094*/ 	.byte	0x04, 0x1e
        /*0096*/ 	.short	(.L_73 - .L_72)
.L_72:
        /*0098*/ 	.word	0x00000000


	//----- nvinfo : EIATTR_CBANK_PARAM_SIZE
	.align		4
.L_73:
        /*009c*/ 	.byte	0x03, 0x19
        /*009e*/ 	.short	0x002c


	//----- nvinfo : EIATTR_PARAM_CBANK
	.align		4
        /*00a0*/ 	.byte	0x04, 0x0a
        /*00a2*/ 	.short	(.L_75 - .L_74)
	.align		4
.L_74:
        /*00a4*/ 	.word	index@(.nv.constant0._Z16biweight_detrendPKfS0_PfS1_ifi)
        /*00a8*/ 	.short	0x0380
        /*00aa*/ 	.short	0x002c


	//----- nvinfo : EIATTR_SW_WAR
	.align		4
.L_75:
        /*00ac*/ 	.byte	0x04, 0x36
        /*00ae*/ 	.short	(.L_77 - .L_76)
.L_76:
        /*00b0*/ 	.word	0x00000008
.L_77:


//--------------------- .nv.info._Z18periodic_search_k2PKfS0_S0_PKiS2_PfS3_S3_PiS4_i --------------------------
	.section	.nv.info._Z18periodic_search_k2PKfS0_S0_PKiS2_PfS3_S3_PiS4_i,"",@"SHT_CUDA_INFO"
	.sectionflags	@""
	.align	4


	//----- nvinfo : EIATTR_CUDA_API_VERSION
	.align		4
        /*0000*/ 	.byte	0x04, 0x37
        /*0002*/ 	.short	(.L_79 - .L_78)
.L_78:
        /*0004*/ 	.word	0x00000082


	//----- nvinfo : EIATTR_KPARAM_INFO
	.align		4
.L_79:
        /*0008*/ 	.byte	0x04, 0x17
        /*000a*/ 	.short	(.L_81 - .L_80)
.L_80:
        /*000c*/ 	.word	0x00000000
        /*0010*/ 	.short	0x000a
        /*0012*/ 	.short	0x0050
        /*0014*/ 	.byte	0x00, 0xf0, 0x11, 0x00


	//----- nvinfo : EIATTR_KPARAM_INFO
	.align		4
.L_81:
        /*0018*/ 	.byte	0x04, 0x17
        /*001a*/ 	.short	(.L_83 - .L_82)
.L_82:
        /*001c*/ 	.word	0x00000000
        /*0020*/ 	.short	0x0009
        /*0022*/ 	.short	0x0048
        /*0024*/ 	.byte	0x00, 0xf5, 0x21, 0x00


	//----- nvinfo : EIATTR_KPARAM_INFO
	.align		4
.L_83:
        /*0028*/ 	.byte	0x04, 0x17
        /*002a*/ 	.short	(.L_85 - .L_84)
.L_84:
        /*002c*/ 	.word	0x00000000
        /*0030*/ 	.short	0x0008
        /*0032*/ 	.short	0x0040
        /*0034*/ 	.byte	0x00, 0xf5, 0x21, 0x00


	//----- nvinfo : EIATTR_KPARAM_INFO
	.align		4
.L_85:
        /*0038*/ 	.byte	0x04, 0x17
        /*003a*/ 	.short	(.L_87 - .L_86)
.L_86:
        /*003c*/ 	.word	0x00000000
        /*0040*/ 	.short	0x0007
        /*0042*/ 	.short	0x0038
        /*0044*/ 	.byte	0x00, 0xf5, 0x21, 0x00


	//----- nvinfo : EIATTR_KPARAM_INFO
	.align		4
.L_87:
        /*0048*/ 	.byte	0x04, 0x17
        /*004a*/ 	.short	(.L_89 - .L_88)
.L_88:
        /*004c*/ 	.word	0x00000000
        /*0050*/ 	.short	0x0006
        /*0052*/ 	.short	0x0030
        /*0054*/ 	.byte	0x00, 0xf5, 0x21, 0x00


	//----- nvinfo : EIATTR_KPARAM_INFO
	.align		4
.L_89:
        /*0058*/ 	.byte	0x04, 0x17
        /*005a*/ 	.short	(.L_91 - .L_90)
.L_90:
        /*005c*/ 	.word	0x00000000
        /*0060*/ 	.short	0x0005
        /*0062*/ 	.short	0x0028
        /*0064*/ 	.byte	0x00, 0xf5, 0x21, 0x00


	//----- nvinfo : EIATTR_KPARAM_INFO
	.align		4
.L_91:
        /*0068*/ 	.byte	0x04, 0x17
        /*006a*/ 	.short	(.L_93 - .L_92)
.L_92:
        /*006c*/ 	.word	0x00000000
        /*0070*/ 	.short	0x0004
        /*0072*/ 	.short	0x0020
        /*0074*/ 	.byte	0x00, 0xf5, 0x21, 0x00


	//----- nvinfo : EIATTR_KPARAM_INFO
	.align		4
.L_93:
        /*0078*/ 	.byte	0x04, 0x17
        /*007a*/ 	.short	(.L_95 - .L_94)
.L_94:
        /*007c*/ 	.word	0x00000000
        /*0080*/ 	.short	0x0003
        /*0082*/ 	.short	0x0018
        /*0084*/ 	.byte	0x00, 0xf5, 0x21, 0x00


	//----- nvinfo : EIATTR_KPARAM_INFO
	.align		4
.L_95:
        /*0088*/ 	.byte	0x04, 0x17
        /*008a*/ 	.short	(.L_97 - .L_96)
.L_96:
        /*008c*/ 	.word	0x00000000
        /*0090*/ 	.short	0x0002
        /*0092*/ 	.short	0x0010
        /*0094*/ 	.byte	0x00, 0xf5, 0x21, 0x00


	//----- nvinfo : EIATTR_KPARAM_INFO
	.align		4
.L_97:
        /*0098*/ 	.byte	0x04, 0x17
        /*009a*/ 	.short	(.L_99 - .L_98)
.L_98:
        /*009c*/ 	.word	0x00000000
        /*00a0*/ 	.short	0x0001
        /*00a2*/ 	.short	0x0008
        /*00a4*/ 	.byte	0x00, 0xf5, 0x21, 0x00


	//----- nvinfo : EIATTR_KPARAM_INFO
	.align		4
.L_99:
        /*00a8*/ 	.byte	0x04, 0x17
        /*00aa*/ 	.short	(.L_101 - .L_100)
.L_100:
        /*00ac*/ 	.word	0x00000000
        /*00b0*/ 	.short	0x0000
        /*00b2*/ 	.short	0x0000
        /*00b4*/ 	.byte	0x00, 0xf5, 0x21, 0x00


	//----- nvinfo : EIATTR_SPARSE_MMA_MASK
	.align		4
.L_101:
        /*00b8*/ 	.byte	0x03, 0x50
        /*00ba*/ 	.short	0x0000


	//----- nvinfo : EIATTR_MAXREG_COUNT
	.align		4
        /*00bc*/ 	.byte	0x03, 0x1b
        /*00be*/ 	.short	0x00ff


	//----- nvinfo : EIATTR_NUM_BARRIERS
	.align		4
        /*00c0*/ 	.byte	0x02, 0x4c
        /*00c2*/ 	.byte	0x01
	.zero		1


	//----- nvinfo : EIATTR_MERCURY_ISA_VERSION
	.align		4
        /*00c4*/ 	.byte	0x03, 0x5f
        /*00c6*/ 	.short	0x0101


	//----- nvinfo : EIATTR_VRC_CTA_INIT_COUNT
	.align		4
        /*00c8*/ 	.byte	0x02, 0x4a
	.zero		1
	.zero		1


	//----- nvinfo : EIATTR_EXIT_INSTR_OFFSETS
	.align		4
        /*00cc*/ 	.byte	0x04, 0x1c
        /*00ce*/ 	.short	(.L_103 - .L_102)


	//   ....[0]....
.L_102:
        /*00d0*/ 	.word	0x00000690


	//----- nvinfo : EIATTR_CRS_STACK_SIZE
	.align		4
.L_103:
        /*00d4*/ 	.byte	0x04, 0x1e
        /*00d6*/ 	.short	(.L_105 - .L_104)
.L_104:
        /*00d8*/ 	.word	0x00000000


	//----- nvinfo : EIATTR_CBANK_PARAM_SIZE
	.align		4
.L_105:
        /*00dc*/ 	.byte	0x03, 0x19
        /*00de*/ 	.short	0x0054


	//----- nvinfo : EIATTR_PARAM_CBANK
	.align		4
        /*00e0*/ 	.byte	0x04, 0x0a
        /*00e2*/ 	.short	(.L_107 - .L_106)
	.align		4
.L_106:
        /*00e4*/ 	.word	index@(.nv.constant0._Z18periodic_search_k2PKfS0_S0_PKiS2_PfS3_S3_PiS4_i)
        /*00e8*/ 	.short	0x0380
        /*00ea*/ 	.short	0x0054


	//----- nvinfo : EIATTR_SW_WAR
	.align		4
.L_107:
        /*00ec*/ 	.byte	0x04, 0x36
        /*00ee*/ 	.short	(.L_109 - .L_108)
.L_108:
        /*00f0*/ 	.word	0x00000008
.L_109:


//--------------------- .nv.info._Z18periodic_search_k1fPKfS0_S0_iiiiPfS1_S1_PiS2_ --------------------------
	.section	.nv.info._Z18periodic_search_k1fPKfS0_S0_iiiiPfS1_S1_PiS2_,"",@"SHT_CUDA_INFO"
	.sectionflags	@""
	.align	4


	//----- nvinfo : EIATTR_CUDA_API_VERSION
	.align		4
        /*0000*/ 	.byte	0x04, 0x37
        /*0002*/ 	.short	(.L_111 - .L_110)
.L_110:
        /*0004*/ 	.word	0x00000082


	//----- nvinfo : EIATTR_KPARAM_INFO
	.align		4
.L_111:
        /*0008*/ 	.byte	0x04, 0x17
        /*000a*/ 	.short	(.L_113 - .L_112)
.L_112:
        /*000c*/ 	.word	0x00000000
        /*0010*/ 	.short	0x000c
        /*0012*/ 	.short	0x0050
        /*0014*/ 	.byte	0x00, 0xf5, 0x21, 0x00


	//----- nvinfo : EIATTR_KPARAM_INFO
	.align		4
.L_113:
        /*0018*/ 	.byte	0x04, 0x17
        /*001a*/ 	.short	(.L_115 - .L_114)
.L_114:
        /*001c*/ 	.word	0x00000000
        /*0020*/ 	.short	0x000b
        /*0022*/ 	.short	0x0048
        /*0024*/ 	.byte	0x00, 0xf5, 0x21, 0x00


	//----- nvinfo : EIATTR_KPARAM_INFO
	.align		4
.L_115:
        /*0028*/ 	.byte	0x04, 0x17
        /*002a*/ 	.short	(.L_117 - .L_116)
.L_116:
        /*002c*/ 	.word	0x00000000
        /*0030*/ 	.short	0x000a
        /*0032*/ 	.short	0x0040
        /*0034*/ 	.byte	0x00, 0xf5, 0x21, 0x00


	//----- nvinfo : EIATTR_KPARAM_INFO
	.align		4
.L_117:
        /*0038*/ 	.byte	0x04, 0x17
        /*003a*/ 	.short	(.L_119 - .L_118)
.L_118:
        /*003c*/ 	.word	0x00000000
        /*0040*/ 	.short	0x0009
        /*0042*/ 	.short	0x0038
        /*0044*/ 	.byte	0x00, 0xf5, 0x21, 0x00


	//----- nvinfo : EIATTR_KPARAM_INFO
	.align		4
.L_119:
        /*0048*/ 	.byte	0x04, 0x17
        /*004a*/ 	.short	(.L_121 - .L_120)
.L_120:
        /*004c*/ 	.word	0x00000000
        /*0050*/ 	.short	0x0008
        /*0052*/ 	.short	0x0030
        /*0054*/ 	.byte	0x00, 0xf5, 0x21, 0x00


	//----- nvinfo : EIATTR_KPARAM_INFO
	.align		4
.L_121:
        /*0058*/ 	.byte	0x04, 0x17
        /*005a*/ 	.short	(.L_123 - .L_122)
.L_122:
        /*005c*/ 	.word	0x00000000
        /*0060*/ 	.short	0x0007
        /*0062*/ 	.short	0x002c
        /*0064*/ 	.byte	0x00, 0xf0, 0x11, 0x00


	//----- nvinfo : EIATTR_KPARAM_INFO
	.align		4
.L_123:
        /*0068*/ 	.byte	0x04, 0x17
        /*006a*/ 	.short	(.L_125 - .L_124)
.L_124:
        /*006c*/ 	.word	0x00000000
        /*0070*/ 	.short	0x0006
        /*0072*/ 	.short	0x0028
        /*0074*/ 	.byte	0x00, 0xf0, 0x11, 0x00


	//----- nvinfo : EIATTR_KPARAM_INFO
	.align		4
.L_125:
        /*0078*/ 	.byte	0x04, 0x17
        /*007a*/ 	.short	(.L_127 - .L_126)
.L_126:
        /*007c*/ 	.word	0x00000000
        /*0080*/ 	.short	0x0005
        /*0082*/ 	.short	0x0024
        /*0084*/ 	.byte	0x00, 0xf0, 0x11, 0x00


	//----- nvinfo : EIATTR_KPARAM_INFO
	.align		4
.L_127:
        /*0088*/ 	.byte	0x04, 0x17
        /*008a*/ 	.short	(.L_129 - .L_128)
.L_128:
        /*008c*/ 	.word	0x00000000
        /*0090*/ 	.short	0x0004
        /*0092*/ 	.short	0x0020
        /*0094*/ 	.byte	0x00, 0xf0, 0x11, 0x00


	//----- nvinfo : EIATTR_KPARAM_INFO
	.align		4
.L_129:
        /*0098*/ 	.byte	0x04, 0x17
        /*009a*/ 	.short	(.L_131 - .L_130)
.L_130:
        /*009c*/ 	.word	0x00000000
        /*00a0*/ 	.short	0x0003
        /*00a2*/ 	.short	0x0018
        /*00a4*/ 	.byte	0x00, 0xf5, 0x21, 0x00


	//----- nvinfo : EIATTR_KPARAM_INFO
	.align		4
.L_131:
        /*00a8*/ 	.byte	0x04, 0x17
        /*00aa*/ 	.short	(.L_133 - .L_132)
.L_132:
        /*00ac*/ 	.word	0x00000000
        /*00b0*/ 	.short	0x0002
        /*00b2*/ 	.short	0x0010
        /*00b4*/ 	.byte	0x00, 0xf5, 0x21, 0x00


	//----- nvinfo : EIATTR_KPARAM_INFO
	.align		4
.L_133:
        /*00b8*/ 	.byte	0x04, 0x17
        /*00ba*/ 	.short	(.L_135 - .L_134)
.L_134:
        /*00bc*/ 	.word	0x00000000
        /*00c0*/ 	.short	0x0001
        /*00c2*/ 	.short	0x0008
        /*00c4*/ 	.byte	0x00, 0xf5, 0x21, 0x00


	//----- nvinfo : EIATTR_KPARAM_INFO
	.align		4
.L_135:
        /*00c8*/ 	.byte	0x04, 0x17
        /*00ca*/ 	.short	(.L_137 - .L_136)
.L_136:
        /*00cc*/ 	.word	0x00000000
        /*00d0*/ 	.short	0x0000
        /*00d2*/ 	.short	0x0000
        /*00d4*/ 	.byte	0x00, 0xf0, 0x11, 0x00


	//----- nvinfo : EIATTR_SPARSE_MMA_MASK
	.align		4
.L_137:
        /*00d8*/ 	.byte	0x03, 0x50
        /*00da*/ 	.short	0x0000


	//----- nvinfo : EIATTR_MAXREG_COUNT
	.align		4
        /*00dc*/ 	.byte	0x03, 0x1b
        /*00de*/ 	.short	0x00ff


	//----- nvinfo : EIATTR_NUM_BARRIERS
	.align		4
        /*00e0*/ 	.byte	0x02, 0x4c
        /*00e2*/ 	.byte	0x01
	.zero		1


	//----- nvinfo : EIATTR_MERCURY_ISA_VERSION
	.align		4
        /*00e4*/ 	.byte	0x03, 0x5f
        /*00e6*/ 	.short	0x0101


	//----- nvinfo : EIATTR_VRC_CTA_INIT_COUNT
	.align		4
        /*00e8*/ 	.byte	0x02, 0x4a
	.zero		1
	.zero		1


	//----- nvinfo : EIATTR_EXIT_INSTR_OFFSETS
	.align		4
        /*00ec*/ 	.byte	0x04, 0x1c
        /*00ee*/ 	.short	(.L_139 - .L_138)


	//   ....[0]....
.L_138:
        /*00f0*/ 	.word	0x00000b60


	//   ....[1]....
        /*00f4*/ 	.word	0x00000d80


	//----- nvinfo : EIATTR_CRS_STACK_SIZE
	.align		4
.L_139:
        /*00f8*/ 	.byte	0x04, 0x1e
        /*00fa*/ 	.short	(.L_141 - .L_140)
.L_140:
        /*00fc*/ 	.word	0x00000000


	//----- nvinfo : EIATTR_CBANK_PARAM_SIZE
	.align		4
.L_141:
        /*0100*/ 	.byte	0x03, 0x19
        /*0102*/ 	.short	0x0058


	//----- nvinfo : EIATTR_PARAM_CBANK
	.align		4
        /*0104*/ 	.byte	0x04, 0x0a
        /*0106*/ 	.short	(.L_143 - .L_142)
	.align		4
.L_142:
        /*0108*/ 	.word	index@(.nv.constant0._Z18periodic_search_k1fPKfS0_S0_iiiiPfS1_S1_PiS2_)
        /*010c*/ 	.short	0x0380
        /*010e*/ 	.short	0x0058


	//----- nvinfo : EIATTR_SW_WAR
	.align		4
.L_143:
        /*0110*/ 	.byte	0x04, 0x36
        /*0112*/ 	.short	(.L_145 - .L_144)
.L_144:
        /*0114*/ 	.word	0x00000008
.L_145:


//--------------------- .nv.info._Z11resample_k2PKdS0_PdS1_i --------------------------
	.section	.nv.info._Z11resample_k2PKdS0_PdS1_i,"",@"SHT_CUDA_INFO"
	.sectionflags	@""
	.align	4


	//----- nvinfo : EIATTR_CUDA_API_VERSION
	.align		4
        /*0000*/ 	.byte	0x04, 0x37
        /*0002*/ 	.short	(.L_147 - .L_146)
.L_146:
        /*0004*/ 	.word	0x00000082


	//----- nvinfo : EIATTR_KPARAM_INFO
	.align		4
.L_147:
        /*0008*/ 	.byte	0x04, 0x17
        /*000a*/ 	.short	(.L_149 - .L_148)
.L_148:
        /*000c*/ 	.word	0x00000000
        /*0010*/ 	.short	0x0004
        /*0012*/ 	.short	0x0020
        /*0014*/ 	.byte	0x00, 0xf0, 0x11, 0x00


	//----- nvinfo : EIATTR_KPARAM_INFO
	.align		4
.L_149:
        /*0018*/ 	.byte	0x04, 0x17
        /*001a*/ 	.short	(.L_151 - .L_150)
.L_150:
        /*001c*/ 	.word	0x00000000
        /*0020*/ 	.short	0x0003
        /*0022*/ 	.short	0x0018
        /*0024*/ 	.byte	0x00, 0xf5, 0x21, 0x00


	//----- nvinfo : EIATTR_KPARAM_INFO
	.align		4
.L_151:
        /*0028*/ 	.byte	0x04, 0x17
        /*002a*/ 	.short	(.L_153 - .L_152)
.L_152:
        /*002c*/ 	.word	0x00000000
        /*0030*/ 	.short	0x0002
        /*0032*/ 	.short	0x0010
        /*0034*/ 	.byte	0x00, 0xf5, 0x21, 0x00


	//----- nvinfo : EIATTR_KPARAM_INFO
	.align		4
.L_153:
        /*0038*/ 	.byte	0x04, 0x17
        /*003a*/ 	.short	(.L_155 - .L_154)
.L_154:
        /*003c*/ 	.word	0x00000000
        /*0040*/ 	.short	0x0001
        /*0042*/ 	.short	0x0008
        /*0044*/ 	.byte	0x00, 0xf5, 0x21, 0x00


	//----- nvinfo : EIATTR_KPARAM_INFO
	.align		4
.L_155:
        /*0048*/ 	.byte	0x04, 0x17
        /*004a*/ 	.short	(.L_157 - .L_156)
.L_156:
        /*004c*/ 	.word	0x00000000
        /*0050*/ 	.short	0x0000
        /*0052*/ 	.short	0x0000
        /*0054*/ 	.byte	0x00, 0xf5, 0x21, 0x00


	//----- nvinfo : EIATTR_SPARSE_MMA_MASK
	.align		4
.L_157:
        /*0058*/ 	.byte	0x03, 0x50
        /*005a*/ 	.short	0x0000


	//----- nvinfo : EIATTR_MAXREG_COUNT
	.align		4
        /*005c*/ 	.byte	0x03, 0x1b
        /*005e*/ 	.short	0x00ff


	//----- nvinfo : EIATTR_MERCURY_ISA_VERSION
	.align		4
        /*0060*/ 	.byte	0x03, 0x5f
        /*0062*/ 	.short	0x0101


	//----- nvinfo : EIATTR_VRC_CTA_INIT_COUNT
	.align		4
        /*0064*/ 	.byte	0x02, 0x4a
	.zero		1
	.zero		1


	//----- nvinfo : EIATTR_EXIT_INSTR_OFFSETS
	.align		4
        /*0068*/ 	.byte	0x04, 0x1c
        /*006a*/ 	.short	(.L_159 - .L_158)


	//   ....[0]....
.L_158:
        /*006c*/ 	.word	0x00000070


	//   ....[1]....
        /*0070*/ 	.word	0x00000390


	//----- nvinfo : EIATTR_CRS_STACK_SIZE
	.align		4
.L_159:
        /*0074*/ 	.byte	0x04, 0x1e
        /*0076*/ 	.short	(.L_161 - .L_160)
.L_160:
        /*0078*/ 	.word	0x00000000


	//----- nvinfo : EIATTR_CBANK_PARAM_SIZE
	.align		4
.L_161:
        /*007c*/ 	.byte	0x03, 0x19
        /*007e*/ 	.short	0x0024


	//----- nvinfo : EIATTR_PARAM_CBANK
	.align		4
        /*0080*/ 	.byte	0x04, 0x0a
        /*0082*/ 	.short	(.L_163 - .L_162)
	.align		4
.L_162:
        /*0084*/ 	.word	index@(.nv.constant0._Z11resample_k2PKdS0_PdS1_i)
        /*0088*/ 	.short	0x0380
        /*008a*/ 	.short	0x0024


	//----- nvinfo : EIATTR_SW_WAR
	.align		4
.L_163:
        /*008c*/ 	.byte	0x04, 0x36
        /*008e*/ 	.short	(.L_165 - .L_164)
.L_164:
        /*0090*/ 	.word	0x00000008
.L_165:


//--------------------- .nv.info._Z11resample_k1PKddS0_S0_iPdS1_ --------------------------
	.section	.nv.info._Z11resample_k1PKddS0_S0_iPdS1_,"",@"SHT_CUDA_INFO"
	.sectionflags	@""
	.align	4


	//----- nvinfo : EIATTR_CUDA_API_VERSION
	.align		4
        /*0000*/ 	.byte	0x04, 0x37
        /*0002*/ 	.short	(.L_167 - .L_166)
.L_166:
        /*0004*/ 	.word	0x00000082


	//----- nvinfo : EIATTR_KPARAM_INFO
	.align		4
.L_167:
        /*0008*/ 	.byte	0x04, 0x17
        /*000a*/ 	.short	(.L_169 - .L_168)
.L_168:
        /*000c*/ 	.word	0x00000000
        /*0010*/ 	.short	0x0006
        /*0012*/ 	.short	0x0030
        /*0014*/ 	.byte	0x00, 0xf5, 0x21, 0x00


	//----- nvinfo : EIATTR_KPARAM_INFO
	.align		4
.L_169:
        /*0018*/ 	.byte	0x04, 0x17
        /*001a*/ 	.short	(.L_171 - .L_170)
.L_170:
        /*001c*/ 	.word	0x00000000
        /*0020*/ 	.short	0x0005
        /*0022*/ 	.short	0x0028
        /*0024*/ 	.byte	0x00, 0xf5, 0x21, 0x00


	//----- nvinfo : EIATTR_KPARAM_INFO
	.align		4
.L_171:
        /*0028*/ 	.byte	0x04, 0x17
        /*002a*/ 	.short	(.L_173 - .L_172)
.L_172:
        /*002c*/ 	.word	0x00000000
        /*0030*/ 	.short	0x0004
        /*0032*/ 	.short	0x0020
        /*0034*/ 	.byte	0x00, 0xf0, 0x11, 0x00


	//----- nvinfo : EIATTR_KPARAM_INFO
	.align		4
.L_173:
        /*0038*/ 	.byte	0x04, 0x17
        /*003a*/ 	.short	(.L_175 - .L_174)
.L_174:
        /*003c*/ 	.word	0x00000000
        /*0040*/ 	.short	0x0003
        /*0042*/ 	.short	0x0018
        /*0044*/ 	.byte	0x00, 0xf5, 0x21, 0x00


	//----- nvinfo : EIATTR_KPARAM_INFO
	.align		4
.L_175:
        /*0048*/ 	.byte	0x04, 0x17
        /*004a*/ 	.short	(.L_177 - .L_176)
.L_176:
        /*004c*/ 	.word	0x00000000
        /*0050*/ 	.short	0x0002
        /*0052*/ 	.short	0x0010
        /*0054*/ 	.byte	0x00, 0xf5, 0x21, 0x00


	//----- nvinfo : EIATTR_KPARAM_INFO
	.align		4
.L_177:
        /*0058*/ 	.byte	0x04, 0x17
        /*005a*/ 	.short	(.L_179 - .L_178)
.L_178:
        /*005c*/ 	.word	0x00000000
        /*0060*/ 	.short	0x0001
        /*0062*/ 	.short	0x0008
        /*0064*/ 	.byte	0x00, 0xf0, 0x21, 0x00


	//----- nvinfo : EIATTR_KPARAM_INFO
	.align		4
.L_179:
        /*0068*/ 	.byte	0x04, 0x17
        /*006a*/ 	.short	(.L_181 - .L_180)
.L_180:
        /*006c*/ 	.word	0x00000000
        /*0070*/ 	.short	0x0000
        /*0072*/ 	.short	0x0000
        /*0074*/ 	.byte	0x00, 0xf5, 0x21, 0x00


	//----- nvinfo : EIATTR_SPARSE_MMA_MASK
	.align		4
.L_181:
        /*0078*/ 	.byte	0x03, 0x50
        /*007a*/ 	.short	0x0000


	//----- nvinfo : EIATTR_MAXREG_COUNT
	.align		4
        /*007c*/ 	.byte	0x03, 0x1b
        /*007e*/ 	.short	0x00ff


	//----- nvinfo : EIATTR_MERCURY_ISA_VERSION
	.align		4
        /*0080*/ 	.byte	0x03, 0x5f
        /*0082*/ 	.short	0x0101


	//----- nvinfo : EIATTR_VRC_CTA_INIT_COUNT
	.align		4
        /*0084*/ 	.byte	0x02, 0x4a
	.zero		1
	.zero		1


	//----- nvinfo : EIATTR_EXIT_INSTR_OFFSETS
	.align		4
        /*0088*/ 	.byte	0x04, 0x1c
        /*008a*/ 	.short	(.L_183 - .L_182)


	//   ....[0]....
.L_182:
        /*008c*/ 	.word	0x00000070


	//   ....[1]....
        /*0090*/ 	.word	0x000000d0


	//   ....[2]....
        /*0094*/ 	.word	0x00000440


	//----- nvinfo : EIATTR_CRS_STACK_SIZE
	.align		4
.L_183:
        /*0098*/ 	.byte	0x04, 0x1e
        /*009a*/ 	.short	(.L_185 - .L_184)
.L_184:
        /*009c*/ 	.word	0x00000000


	//----- nvinfo : EIATTR_CBANK_PARAM_SIZE
	.align		4
.L_185:
        /*00a0*/ 	.byte	0x03, 0x19
        /*00a2*/ 	.short	0x0038


	//----- nvinfo : EIATTR_PARAM_CBANK
	.align		4
        /*00a4*/ 	.byte	0x04, 0x0a
        /*00a6*/ 	.short	(.L_187 - .L_186)
	.align		4
.L_186:
        /*00a8*/ 	.word	index@(.nv.constant0._Z11resample_k1PKddS0_S0_iPdS1_)
        /*00ac*/ 	.short	0x0380
        /*00ae*/ 	.short	0x0038


	//----- nvinfo : EIATTR_SW_WAR
	.align		4
.L_187:
        /*00b0*/ 	.byte	0x04, 0x36
        /*00b2*/ 	.short	(.L_189 - .L_188)
.L_188:
        /*00b4*/ 	.word	0x00000008
.L_189:


//--------------------- .nv.info._Z18monotransit_searchPKfS0_S0_fiS0_iS0_ifiPfS1_S1_ --------------------------
	.section	.nv.info._Z18monotransit_searchPKfS0_S0_fiS0_iS0_ifiPfS1_S1_,"",@"SHT_CUDA_INFO"
	.sectionflags	@""
	.align	4


	//----- nvinfo : EIATTR_CUDA_API_VERSION
	.align		4
        /*0000*/ 	.byte	0x04, 0x37
        /*0002*/ 	.short	(.L_191 - .L_190)
.L_190:
        /*0004*/ 	.word	0x00000082


	//----- nvinfo : EIATTR_KPARAM_INFO
	.align		4
.L_191:
        /*0008*/ 	.byte	0x04, 0x17
        /*000a*/ 	.short	(.L_193 - .L_192)
.L_192:
        /*000c*/ 	.word	0x00000000
        /*0010*/ 	.short	0x000d
        /*0012*/ 	.short	0x0058
        /*0014*/ 	.byte	0x00, 0xf5, 0x21, 0x00


	//----- nvinfo : EIATTR_KPARAM_INFO
	.align		4
.L_193:
        /*0018*/ 	.byte	0x04, 0x17
        /*001a*/ 	.short	(.L_195 - .L_194)
.L_194:
        /*001c*/ 	.word	0x00000000
        /*0020*/ 	.short	0x000c
        /*0022*/ 	.short	0x0050
        /*0024*/ 	.byte	0x00, 0xf5, 0x21, 0x00


	//----- nvinfo : EIATTR_KPARAM_INFO
	.align		4
.L_195:
        /*0028*/ 	.byte	0x04, 0x17
        /*002a*/ 	.short	(.L_197 - .L_196)
.L_196:
        /*002c*/ 	.word	0x00000000
        /*0030*/ 	.short	0x000b
        /*0032*/ 	.short	0x0048
        /*0034*/ 	.byte	0x00, 0xf5, 0x21, 0x00


	//----- nvinfo : EIATTR_KPARAM_INFO
	.align		4
.L_197:
        /*0038*/ 	.byte	0x04, 0x17
        /*003a*/ 	.short	(.L_199 - .L_198)
.L_198:
        /*003c*/ 	.word	0x00000000
        /*0040*/ 	.short	0x000a
        /*0042*/ 	.short	0x0040
        /*0044*/ 	.byte	0x00, 0xf0, 0x11, 0x00


	//----- nvinfo : EIATTR_KPARAM_INFO
	.align		4
.L_199:
        /*0048*/ 	.byte	0x04, 0x17
        /*004a*/ 	.short	(.L_201 - .L_200)
.L_200:
        /*004c*/ 	.word	0x00000000
        /*0050*/ 	.short	0x0009
        /*0052*/ 	.short	0x003c
        /*0054*/ 	.byte	0x00, 0xf0, 0x11, 0x00


	//----- nvinfo : EIATTR_KPARAM_INFO
	.align		4
.L_201:
        /*0058*/ 	.byte	0x04, 0x17
        /*005a*/ 	.short	(.L_203 - .L_202)
.L_202:
        /*005c*/ 	.word	0x00000000
        /*0060*/ 	.short	0x0008
        /*0062*/ 	.short	0x0038
        /*0064*/ 	.byte	0x00, 0xf0, 0x11, 0x00


	//----- nvinfo : EIATTR_KPARAM_INFO
	.align		4
.L_203:
        /*0068*/ 	.byte	0x04, 0x17
        /*006a*/ 	.short	(.L_205 - .L_204)
.L_204:
        /*006c*/ 	.word	0x00000000
        /*0070*/ 	.short	0x0007
        /*0072*/ 	.short	0x0030
        /*0074*/ 	.byte	0x00, 0xf5, 0x21, 0x00


	//----- nvinfo : EIATTR_KPARAM_INFO
	.align		4
.L_205:
        /*0078*/ 	.byte	0x04, 0x17
        /*007a*/ 	.short	(.L_207 - .L_206)
.L_206:
        /*007c*/ 	.word	0x00000000
        /*0080*/ 	.short	0x0006
        /*0082*/ 	.short	0x0028
        /*0084*/ 	.byte	0x00, 0xf0, 0x11, 0x00


	//----- nvinfo : EIATTR_KPARAM_INFO
	.align		4
.L_207:
        /*0088*/ 	.byte	0x04, 0x17
        /*008a*/ 	.short	(.L_209 - .L_208)
.L_208:
        /*008c*/ 	.word	0x00000000
        /*0090*/ 	.short	0x0005
        /*0092*/ 	.short	0x0020
        /*0094*/ 	.byte	0x00, 0xf5, 0x21, 0x00


	//----- nvinfo : EIATTR_KPARAM_INFO
	.align		4
.L_209:
        /*0098*/ 	.byte	0x04, 0x17
        /*009a*/ 	.short	(.L_211 - .L_210)
.L_210:
        /*009c*/ 	.word	0x00000000
        /*00a0*/ 	.short	0x0004
        /*00a2*/ 	.short	0x001c
        /*00a4*/ 	.byte	0x00, 0xf0, 0x11, 0x00


	//----- nvinfo : EIATTR_KPARAM_INFO
	.align		4
.L_211:
        /*00a8*/ 	.byte	0x04, 0x17
        /*00aa*/ 	.short	(.L_213 - .L_212)
.L_212:
        /*00ac*/ 	.word	0x00000000
        /*00b0*/ 	.short	0x0003
        /*00b2*/ 	.short	0x0018
        /*00b4*/ 	.byte	0x00, 0xf0, 0x11, 0x00


	//----- nvinfo : EIATTR_KPARAM_INFO
	.align		4
.L_213:
        /*00b8*/ 	.byte	0x04, 0x17
        /*00ba*/ 	.short	(.L_215 - .L_214)
.L_214:
        /*00bc*/ 	.word	0x00000000
        /*00c0*/ 	.short	0x0002
        /*00c2*/ 	.short	0x0010
        /*00c4*/ 	.byte	0x00, 0xf5, 0x21, 0x00


	//----- nvinfo : EIATTR_KPARAM_INFO
	.align		4
.L_215:
        /*00c8*/ 	.byte	0x04, 0x17
        /*00ca*/ 	.short	(.L_217 - .L_216)
.L_216:
        /*00cc*/ 	.word	0x00000000
        /*00d0*/ 	.short	0x0001
        /*00d2*/ 	.short	0x0008
        /*00d4*/ 	.byte	0x00, 0xf5, 0x21, 0x00


	//----- nvinfo : EIATTR_KPARAM_INFO
	.align		4
.L_217:
        /*00d8*/ 	.byte	0x04, 0x17
        /*00da*/ 	.short	(.L_219 - .L_218)
.L_218:
        /*00dc*/ 	.word	0x00000000
        /*00e0*/ 	.short	0x0000
        /*00e2*/ 	.short	0x0000
        /*00e4*/ 	.byte	0x00, 0xf5, 0x21, 0x00


	//----- nvinfo : EIATTR_SPARSE_MMA_MASK
	.align		4
.L_219:
        /*00e8*/ 	.byte	0x03, 0x50
        /*00ea*/ 	.short	0x0000


	//----- nvinfo : EIATTR_MAXREG_COUNT
	.align		4
        /*00ec*/ 	.byte	0x03, 0x1b
        /*00ee*/ 	.short	0x00ff


	//----- nvinfo : EIATTR_NUM_BARRIERS
	.align		4
        /*00f0*/ 	.byte	0x02, 0x4c
        /*00f2*/ 	.byte	0x01
	.zero		1


	//----- nvinfo : EIATTR_MERCURY_ISA_VERSION
	.align		4
        /*00f4*/ 	.byte	0x03, 0x5f
        /*00f6*/ 	.short	0x0101


	//----- nvinfo : EIATTR_VRC_CTA_INIT_COUNT
	.align		4
        /*00f8*/ 	.byte	0x02, 0x4a
	.zero		1
	.zero		1


	//----- nvinfo : EIATTR_EXIT_INSTR_OFFSETS
	.align		4
        /*00fc*/ 	.byte	0x04, 0x1c
        /*00fe*/ 	.short	(.L_221 - .L_220)


	//   ....[0]....
.L_220:
        /*0100*/ 	.word	0x000001d0


	//   ....[1]....
        /*0104*/ 	.word	0x00000330


	//   ....[2]....
        /*0108*/ 	.word	0x00001600


	//----- nvinfo : EIATTR_CRS_STACK_SIZE
	.align		4
.L_221:
        /*010c*/ 	.byte	0x04, 0x1e
        /*010e*/ 	.short	(.L_223 - .L_222)
.L_222:
        /*0110*/ 	.word	0x00000000


	//----- nvinfo : EIATTR_CBANK_PARAM_SIZE
	.align		4
.L_223:
        /*0114*/ 	.byte	0x03, 0x19
        /*0116*/ 	.short	0x0060


	//----- nvinfo : EIATTR_PARAM_CBANK
	.align		4
        /*0118*/ 	.byte	0x04, 0x0a
        /*011a*/ 	.short	(.L_225 - .L_224)
	.align		4
.L_224:
        /*011c*/ 	.word	index@(.nv.constant0._Z18monotransit_searchPKfS0_S0_fiS0_iS0_ifiPfS1_S1_)
        /*0120*/ 	.short	0x0380
        /*0122*/ 	.short	0x0060


	//----- nvinfo : EIATTR_SW_WAR
	.align		4
.L_225:
        /*0124*/ 	.byte	0x04, 0x36
        /*0126*/ 	.short	(.L_227 - .L_226)
.L_226:
        /*0128*/ 	.word	0x00000008
.L_227:


//--------------------- .nv.callgraph             --------------------------
	.section	.nv.callgraph,"",@"SHT_CUDA_CALLGRAPH"
	.align	4
	.sectionentsize	8
	.align		4
        /*0000*/ 	.word	0x00000000
	.align		4
        /*0004*/ 	.word	0xffffffff
	.align		4
        /*0008*/ 	.word	0x00000000
	.align		4
        /*000c*/ 	.word	0xfffffffe
	.align		4
        /*0010*/ 	.word	0x00000000
	.align		4
        /*0014*/ 	.word	0xfffffffd
	.align		4
        /*0018*/ 	.word	0x00000000
	.align		4
        /*001c*/ 	.word	0xfffffffc


//--------------------- .text._Z16biweight_detrendPKfS0_PfS1_ifi --------------------------
	.section	.text._Z16biweight_detrendPKfS0_PfS1_ifi,"ax",@progbits
	.align	128
        .global         _Z16biweight_detrendPKfS0_PfS1_ifi
        .type           _Z16biweight_detrendPKfS0_PfS1_ifi,@function
        .size           _Z16biweight_detrendPKfS0_PfS1_ifi,(.L_x_183 - _Z16biweight_detrendPKfS0_PfS1_ifi)
        .other          _Z16biweight_detrendPKfS0_PfS1_ifi,@"STO_CUDA_ENTRY STV_DEFAULT"
_Z16biweight_detrendPKfS0_PfS1_ifi:
.text._Z16biweight_detrendPKfS0_PfS1_ifi:
[----:B------:R-:W-:Y:S01]  /*0000*/  LDC R1, c[0x0][0x37c] ;  /* 0x0000df00ff017b82 */ /* 0x000fe20000000800 */
[----:B------:R-:W0:Y:S07]  /*0010*/  S2R R0, SR_TID.X ;  /* 0x0000000000007919 */ /* 0x000e2e0000002100 */
[----:B------:R-:W0:Y:S01]  /*0020*/  S2UR UR4, SR_CTAID.X ;  /* 0x00000000000479c3 */ /* 0x000e220000002500 */
[----:B------:R-:W1:Y:S07]  /*0030*/  LDCU UR5, c[0x0][0x3a8] ;  /* 0x00007500ff0577ac */ /* 0x000e6e0008000800 */
[----:B------:R-:W0:Y:S02]  /*0040*/  LDC R7, c[0x0][0x360] ;  /* 0x0000d800ff077b82 */ /* 0x000e240000000800 */
[----:B0-----:R-:W-:-:S05]  /*0050*/  IMAD R7, R7, UR4, R0 ;  /* 0x0000000407077c24 */ /* 0x001fca000f8e0200 */
[----:B-1----:R-:W-:-:S13]  /*0060*/  ISETP.GE.AND P0, PT, R7, UR5, PT ;  /* 0x0000000507007c0c */ /* 0x002fda000bf06270 */
[----:B------:R-:W-:Y:S05]  /*0070*/  @P0 EXIT ;  /* 0x000000000000094d */ /* 0x000fea0003800000 */
[----:B------:R-:W0:Y:S01]  /*0080*/  LDC R14, c[0x0][0x3a0] ;  /* 0x0000e800ff0e7b82 */ /* 0x000e220000000800 */
[----:B------:R-:W1:Y:S01]  /*0090*/  LDCU.64 UR6, c[0x0][0x358] ;  /* 0x00006b00ff0677ac */ /* 0x000e620008000a00 */
[----:B------:R-:W-:Y:S01]  /*00a0*/  BSSY.RECONVERGENT B1, `(.L_x_0) ;  /* 0x0000084000017945 */ /* 0x000fe20003800200 */
[----:B------:R-:W-:Y:S01]  /*00b0*/  IMAD.MOV.U32 R22, RZ, RZ, 0x0 ;  /* 0x00000000ff167424 */ /* 0x000fe200078e00ff */
[----:B------:R-:W2:Y:S01]  /*00c0*/  LDCU UR4, c[0x0][0x3a8] ;  /* 0x00007500ff0477ac */ /* 0x000ea20008000800 */
[----:B------:R-:W-:Y:S02]  /*00d0*/  IMAD.MOV.U32 R23, RZ, RZ, 0x7ff80000 ;  /* 0x7ff80000ff177424 */ /* 0x000fe400078e00ff */
[C-C-:B0-----:R-:W-:Y:S02]  /*00e0*/  IMAD.IADD R6, R7.reuse, 0x1, -R14.reuse ;  /* 0x0000000107067824 */ /* 0x141fe400078e0a0e */
[----:B------:R-:W-:-:S05]  /*00f0*/  IMAD.IADD R5, R7, 0x1, R14 ;  /* 0x0000000107057824 */ /* 0x000fca00078e020e */
[----:B------:R-:W-:-:S13]  /*0100*/  ISETP.GE.AND P0, PT, R6, R5, PT ;  /* 0x000000050600720c */ /* 0x000fda0003f06270 */
[----:B-12---:R-:W-:Y:S05]  /*0110*/  @P0 BRA `(.L_x_1) ;  /* 0x0000000400f00947 */ /* 0x006fea0003800000 */
[----:B------:R-:W-:Y:S01]  /*0120*/  IMAD.SHL.U32 R14, R14, 0x2, RZ ;  /* 0x000000020e0e7824 */ /* 0x000fe200078e00ff */
[----:B------:R-:W-:Y:S01]  /*0130*/  CS2R R2, SRZ ;  /* 0x0000000000027805 */ /* 0x000fe2000001ff00 */
[----:B------:R-:W-:Y:S02]  /*0140*/  IMAD.MOV.U32 R4, RZ, RZ, RZ ;  /* 0x000000ffff047224 */ /* 0x000fe400078e00ff */
[----:B------:R-:W-:Y:S02]  /*0150*/  VIADD R0, R14, 0xffffffff ;  /* 0xffffffff0e007836 */ /* 0x000fe40000000000 */
[----:B------:R-:W-:-:S03]  /*0160*/  IMAD.MOV.U32 R13, RZ, RZ, R6 ;  /* 0x000000ffff0d7224 */ /* 0x000fc600078e0006 */
[----:B------:R-:W-:Y:S02]  /*0170*/  ISETP.GE.U32.AND P0, PT, R0, 0x3, PT ;  /* 0x000000030000780c */ /* 0x000fe40003f06070 */
[----:B------:R-:W-:-:S11]  /*0180*/  LOP3.LUT R0, R14, 0x2, RZ, 0xc0, !PT ;  /* 0x000000020e007812 */ /* 0x000fd600078ec0ff */
[----:B------:R-:W-:Y:S05]  /*0190*/  @!P0 BRA `(.L_x_2) ;  /* 0x00000004001c8947 */ /* 0x000fea0003800000 */
[----:B------:R-:W0:Y:S01]  /*01a0*/  LDC R12, c[0x0][0x3a8] ;  /* 0x0000ea00ff0c7b82 */ /* 0x000e220000000800 */
[----:B------:R-:W-:Y:S01]  /*01b0*/  HFMA2 R4, -RZ, RZ, 0, 0 ;  /* 0x00000000ff047431 */ /* 0x000fe200000001ff */
[----:B------:R-:W-:Y:S01]  /*01c0*/  LOP3.LUT R14, R14, 0xfffffffc, RZ, 0xc0, !PT ;  /* 0xfffffffc0e0e7812 */ /* 0x000fe200078ec0ff */
[----:B------:R-:W-:Y:S01]  /*01d0*/  IMAD.MOV.U32 R13, RZ, RZ, R6 ;  /* 0x000000ffff0d7224 */ /* 0x000fe200078e0006 */
[----:B------:R-:W-:Y:S01]  /*01e0*/  CS2R R2, SRZ ;  /* 0x0000000000027805 */ /* 0x000fe2000001ff00 */
[----:B------:R-:W-:-:S03]  /*01f0*/  IMAD.MOV.U32 R15, RZ, RZ, RZ ;  /* 0x000000ffff0f7224 */ /* 0x000fc600078e00ff */
[----:B------:R-:W1:Y:S08]  /*0200*/  LDC.64 R8, c[0x0][0x388] ;  /* 0x0000e200ff087b82 */ /* 0x000e700000000a00 */
[----:B------:R-:W2:Y:S02]  /*0210*/  LDC.64 R10, c[0x0][0x380] ;  /* 0x0000e000ff0a7b82 */ /* 0x000ea40000000a00 */
.L_x_11:
[CC--:B0-----:R-:W-:Y:S01]  /*0220*/  ISETP.GE.AND P0, PT, R13.reuse, R12.reuse, PT ;  /* 0x0000000c0d00720c */ /* 0x0c1fe20003f06270 */
[C---:B------:R-:W-:Y:S01]  /*0230*/  VIADD R21, R13.reuse, 0x1 ;  /* 0x000000010d157836 */ /* 0x040fe20000000000 */
[----:B------:R-:W-:Y:S01]  /*0240*/  BSSY.RECONVERGENT B0, `(.L_x_3) ;  /* 0x0000016000007945 */ /* 0x000fe20003800200 */
[C---:B------:R-:W-:Y:S01]  /*0250*/  VIADD R23, R13.reuse, 0x2 ;  /* 0x000000020d177836 */ /* 0x040fe20000000000 */
[C---:B------:R-:W-:Y:S01]  /*0260*/  ISETP.LT.OR P0, PT, R13.reuse, RZ, P0 ;  /* 0x000000ff0d00720c */ /* 0x040fe20000701670 */
[----:B------:R-:W-:Y:S01]  /*0270*/  VIADD R25, R13, 0x3 ;  /* 0x000000030d197836 */ /* 0x000fe20000000000 */
[-C--:B------:R-:W-:Y:S01]  /*0280*/  ISETP.GE.AND P1, PT, R21, R12.reuse, PT ;  /* 0x0000000c1500720c */ /* 0x080fe20003f26270 */
[----:B------:R-:W-:Y:S01]  /*0290*/  VIADD R15, R15, 0x4 ;  /* 0x000000040f0f7836 */ /* 0x000fe20000000000 */
[-C--:B------:R-:W-:Y:S02]  /*02a0*/  ISETP.GE.AND P3, PT, R23, R12.reuse, PT ;  /* 0x0000000c1700720c */ /* 0x080fe40003f66270 */
[----:B------:R-:W-:-:S02]  /*02b0*/  ISETP.GE.AND P2, PT, R25, R12, PT ;  /* 0x0000000c1900720c */ /* 0x000fc40003f46270 */
[----:B------:R-:W-:Y:S02]  /*02c0*/  ISETP.NE.AND P4, PT, R15, R14, PT ;  /* 0x0000000e0f00720c */ /* 0x000fe40003f85270 */
[C---:B------:R-:W-:Y:S02]  /*02d0*/  ISETP.LT.OR P1, PT, R13.reuse, -0x1, P1 ;  /* 0xffffffff0d00780c */ /* 0x040fe40000f21670 */
[C---:B------:R-:W-:Y:S02]  /*02e0*/  ISETP.LT.OR P3, PT, R13.reuse, -0x2, P3 ;  /* 0xfffffffe0d00780c */ /* 0x040fe40001f61670 */
[----:B------:R-:W-:Y:S01]  /*02f0*/  ISETP.LT.OR P2, PT, R13, -0x3, P2 ;  /* 0xfffffffd0d00780c */ /* 0x000fe20001741670 */
[----:B------:R-:W-:-:S12]  /*0300*/  @P0 BRA `(.L_x_4) ;  /* 0x0000000000240947 */ /* 0x000fd80003800000 */
[----:B-1----:R-:W-:-:S06]  /*0310*/  IMAD.WIDE.U32 R16, R13, 0x4, R8 ;  /* 0x000000040d107825 */ /* 0x002fcc00078e0008 */
[----:B------:R-:W3:Y:S02]  /*0320*/  LDG.E R16, desc[UR6][R16.64] ;  /* 0x0000000610107981 */ /* 0x000ee4000c1e1900 */
[----:B---3--:R-:W-:-:S13]  /*0330*/  FSETP.NEU.AND P0, PT, |R16|, +INF , PT ;  /* 0x7f8000001000780b */ /* 0x008fda0003f0d200 */
[----:B------:R-:W-:Y:S05]  /*0340*/  @!P0 BRA `(.L_x_4) ;  /* 0x0000000000148947 */ /* 0x000fea0003800000 */
[----:B--2---:R-:W-:-:S06]  /*0350*/  IMAD.WIDE.U32 R16, R13, 0x4, R10 ;  /* 0x000000040d107825 */ /* 0x004fcc00078e000a */
[----:B------:R-:W2:Y:S01]  /*0360*/  LDG.E R16, desc[UR6][R16.64] ;  /* 0x0000000610107981 */ /* 0x000ea2000c1e1900 */
[----:B------:R-:W-:Y:S01]  /*0370*/  VIADD R4, R4, 0x1 ;  /* 0x0000000104047836 */ /* 0x000fe20000000000 */
[----:B--2---:R-:W0:Y:S02]  /*0380*/  F2F.F64.F32 R18, R16 ;  /* 0x0000001000127310 */ /* 0x004e240000201800 */
[----:B0-----:R-:W-:-:S11]  /*0390*/  DADD R2, R2, R18 ;  /* 0x0000000002027229 */ /* 0x001fd60000000012 */
.L_x_4:
[----:B------:R-:W-:Y:S05]  /*03a0*/  BSYNC.RECONVERGENT B0 ;  /* 0x0000000000007941 */ /* 0x000fea0003800200 */
.L_x_3:
[----:B------:R-:W-:Y:S04]  /*03b0*/  BSSY.RECONVERGENT B0, `(.L_x_5) ;  /* 0x000000b000007945 */ /* 0x000fe80003800200 */
[----:B------:R-:W-:Y:S05]  /*03c0*/  @P1 BRA `(.L_x_6) ;  /* 0x0000000000241947 */ /* 0x000fea0003800000 */
[----:B-1----:R-:W-:-:S06]  /*03d0*/  IMAD.WIDE.U32 R16, R21, 0x4, R8 ;  /* 0x0000000415107825 */ /* 0x002fcc00078e0008 */
[----:B------:R-:W3:Y:S02]  /*03e0*/  LDG.E R16, desc[UR6][R16.64] ;  /* 0x0000000610107981 */ /* 0x000ee4000c1e1900 */
[----:B---3--:R-:W-:-:S13]  /*03f0*/  FSETP.NEU.AND P0, PT, |R16|, +INF , PT ;  /* 0x7f8000001000780b */ /* 0x008fda0003f0d200 */
[----:B------:R-:W-:Y:S05]  /*0400*/  @!P0 BRA `(.L_x_6) ;  /* 0x0000000000148947 */ /* 0x000fea0003800000 */
[----:B--2---:R-:W-:-:S06]  /*0410*/  IMAD.WIDE.U32 R16, R21, 0x4, R10 ;  /* 0x0000000415107825 */ /* 0x004fcc00078e000a */
[----:B------:R-:W2:Y:S01]  /*0420*/  LDG.E R16, desc[UR6][R16.64] ;  /* 0x0000000610107981 */ /* 0x000ea2000c1e1900 */
[----:B------:R-:W-:Y:S01]  /*0430*/  IADD3 R4, PT, PT, R4, 0x1, RZ ;  /* 0x0000000104047810 */ /* 0x000fe20007ffe0ff */
[----:B--2---:R-:W0:Y:S02]  /*0440*/  F2F.F64.F32 R18, R16 ;  /* 0x0000001000127310 */ /* 0x004e240000201800 */
[----:B0-----:R-:W-:-:S11]  /*0450*/  DADD R2, R2, R18 ;  /* 0x0000000002027229 */ /* 0x001fd60000000012 */
.L_x_6:
[----:B------:R-:W-:Y:S05]  /*0460*/  BSYNC.RECONVERGENT B0 ;  /* 0x0000000000007941 */ /* 0x000fea0003800200 */
.L_x_5:
        /* <DEDUP_REMOVED lines=11> */
.L_x_8:
[----:B------:R-:W-:Y:S05]  /*0520*/  BSYNC.RECONVERGENT B0 ;  /* 0x0000000000007941 */ /* 0x000fea0003800200 */
.L_x_7:
        /* <DEDUP_REMOVED lines=11> */
.L_x_10:
[----:B------:R-:W-:Y:S05]  /*05e0*/  BSYNC.RECONVERGENT B0 ;  /* 0x0000000000007941 */ /* 0x000fea0003800200 */
.L_x_9:
[----:B------:R-:W-:Y:S01]  /*05f0*/  VIADD R13, R13, 0x4 ;  /* 0x000000040d0d7836 */ /* 0x000fe20000000000 */
[----:B------:R-:W-:Y:S06]  /*0600*/  @P4 BRA `(.L_x_11) ;  /* 0xfffffffc00044947 */ /* 0x000fec000383ffff */
.L_x_2:
[----:B------:R-:W-:-:S13]  /*0610*/  ISETP.NE.AND P0, PT, R0, RZ, PT ;  /* 0x000000ff0000720c */ /* 0x000fda0003f05270 */
[----:B------:R-:W-:Y:S05]  /*0620*/  @!P0 BRA `(.L_x_12) ;  /* 0x0000000000548947 */ /* 0x000fea0003800000 */
[----:B------:R-:W0:Y:S01]  /*0630*/  LDC.64 R14, c[0x0][0x388] ;  /* 0x0000e200ff0e7b82 */ /* 0x000e220000000a00 */
[----:B------:R-:W-:-:S07]  /*0640*/  IMAD.MOV.U32 R19, RZ, RZ, RZ ;  /* 0x000000ffff137224 */ /* 0x000fce00078e00ff */
[----:B------:R-:W3:Y:S02]  /*0650*/  LDC.64 R16, c[0x0][0x380] ;  /* 0x0000e000ff107b82 */ /* 0x000ee40000000a00 */
.L_x_15:
[----:B------:R-:W-:Y:S01]  /*0660*/  ISETP.GE.AND P0, PT, R13, UR4, PT ;  /* 0x000000040d007c0c */ /* 0x000fe2000bf06270 */
[----:B------:R-:W-:Y:S01]  /*0670*/  VIADD R19, R19, 0x1 ;  /* 0x0000000113137836 */ /* 0x000fe20000000000 */
[----:B------:R-:W-:Y:S02]  /*0680*/  BSSY.RECONVERGENT B0, `(.L_x_13) ;  /* 0x000000d000007945 */ /* 0x000fe40003800200 */
[----:B------:R-:W-:Y:S02]  /*0690*/  ISETP.LT.OR P0, PT, R13, RZ, P0 ;  /* 0x000000ff0d00720c */ /* 0x000fe40000701670 */
[----:B------:R-:W-:-:S11]  /*06a0*/  ISETP.NE.AND P1, PT, R19, R0, PT ;  /* 0x000000001300720c */ /* 0x000fd60003f25270 */
[----:B------:R-:W-:Y:S05]  /*06b0*/  @P0 BRA `(.L_x_14) ;  /* 0x0000000000240947 */ /* 0x000fea0003800000 */
[----:B01----:R-:W-:-:S06]  /*06c0*/  IMAD.WIDE.U32 R8, R13, 0x4, R14 ;  /* 0x000000040d087825 */ /* 0x003fcc00078e000e */
[----:B------:R-:W4:Y:S02]  /*06d0*/  LDG.E R8, desc[UR6][R8.64] ;  /* 0x0000000608087981 */ /* 0x000f24000c1e1900 */
[----:B----4-:R-:W-:-:S13]  /*06e0*/  FSETP.NEU.AND P0, PT, |R8|, +INF , PT ;  /* 0x7f8000000800780b */ /* 0x010fda0003f0d200 */
[----:B------:R-:W-:Y:S05]  /*06f0*/  @!P0 BRA `(.L_x_14) ;  /* 0x0000000000148947 */ /* 0x000fea0003800000 */
[----:B---3--:R-:W-:-:S06]  /*0700*/  IMAD.WIDE.U32 R8, R13, 0x4, R16 ;  /* 0x000000040d087825 */ /* 0x008fcc00078e0010 */
[----:B------:R-:W2:Y:S01]  /*0710*/  LDG.E R8, desc[UR6][R8.64] ;  /* 0x0000000608087981 */ /* 0x000ea2000c1e1900 */
[----:B------:R-:W-:Y:S01]  /*0720*/  VIADD R4, R4, 0x1 ;  /* 0x0000000104047836 */ /* 0x000fe20000000000 */
[----:B--2---:R-:W0:Y:S02]  /*0730*/  F2F.F64.F32 R10, R8 ;  /* 0x00000008000a7310 */ /* 0x004e240000201800 */
[----:B0-----:R-:W-:-:S11]  /*0740*/  DADD R2, R2, R10 ;  /* 0x0000000002027229 */ /* 0x001fd6000000000a */
.L_x_14:
[----:B------:R-:W-:Y:S05]  /*0750*/  BSYNC.RECONVERGENT B0 ;  /* 0x0000000000007941 */ /* 0x000fea0003800200 */
.L_x_13:
[----:B------:R-:W-:Y:S01]  /*0760*/  VIADD R13, R13, 0x1 ;  /* 0x000000010d0d7836 */ /* 0x000fe20000000000 */
[----:B------:R-:W-:Y:S06]  /*0770*/  @P1 BRA `(.L_x_15) ;  /* 0xfffffffc00b81947 */ /* 0x000fec000383ffff */
.L_x_12:
[----:B------:R-:W4:Y:S01]  /*0780*/  I2F.F64 R26, R4 ;  /* 0x00000004001a7312 */ /* 0x000f220000201c00 */
[----:B-1----:R-:W-:Y:S01]  /*0790*/  MOV R8, 0x1 ;  /* 0x0000000100087802 */ /* 0x002fe20000000f00 */
[----:B------:R-:W-:Y:S01]  /*07a0*/  BSSY.RECONVERGENT B2, `(.L_x_1) ;  /* 0x0000013000027945 */ /* 0x000fe20003800200 */
[----:B------:R-:W-:-:S05]  /*07b0*/  FSETP.GEU.AND P1, PT, |R3|, 6.5827683646048100446e-37, PT ;  /* 0x036000000300780b */ /* 0x000fca0003f2e200 */
[----:B----4-:R-:W2:Y:S02]  /*07c0*/  MUFU.RCP64H R9, R27 ;  /* 0x0000001b00097308 */ /* 0x010ea40000001800 */
[----:B--2---:R-:W-:-:S08]  /*07d0*/  DFMA R10, -R26, R8, 1 ;  /* 0x3ff000001a0a742b */ /* 0x004fd00000000108 */
[----:B------:R-:W-:-:S08]  /*07e0*/  DFMA R10, R10, R10, R10 ;  /* 0x0000000a0a0a722b */ /* 0x000fd0000000000a */
[----:B------:R-:W-:-:S08]  /*07f0*/  DFMA R10, R8, R10, R8 ;  /* 0x0000000a080a722b */ /* 0x000fd00000000008 */
[----:B------:R-:W-:-:S08]  /*0800*/  DFMA R8, -R26, R10, 1 ;  /* 0x3ff000001a08742b */ /* 0x000fd0000000010a */
[----:B------:R-:W-:-:S08]  /*0810*/  DFMA R8, R10, R8, R10 ;  /* 0x000000080a08722b */ /* 0x000fd0000000000a */
[----:B------:R-:W-:-:S08]  /*0820*/  DMUL R22, R8, R2 ;  /* 0x0000000208167228 */ /* 0x000fd00000000000 */
[----:B------:R-:W-:-:S08]  /*0830*/  DFMA R10, -R26, R22, R2 ;  /* 0x000000161a0a722b */ /* 0x000fd00000000102 */
[----:B------:R-:W-:-:S10]  /*0840*/  DFMA R22, R8, R10, R22 ;  /* 0x0000000a0816722b */ /* 0x000fd40000000016 */
[----:B------:R-:W-:-:S05]  /*0850*/  FFMA R0, RZ, R27, R23 ;  /* 0x0000001bff007223 */ /* 0x000fca0000000017 */
[----:B------:R-:W-:-:S13]  /*0860*/  FSETP.GT.AND P0, PT, |R0|, 1.469367938527859385e-39, PT ;  /* 0x001000000000780b */ /* 0x000fda0003f04200 */
[----:B------:R-:W-:Y:S05]  /*0870*/  @P0 BRA P1, `(.L_x_16) ;  /* 0x0000000000140947 */ /* 0x000fea0000800000 */
[----:B------:R-:W-:Y:S01]  /*0880*/  IMAD.MOV.U32 R29, RZ, RZ, R3 ;  /* 0x000000ffff1d7224 */ /* 0x000fe200078e0003 */
[----:B------:R-:W-:-:S07]  /*0890*/  MOV R8, 0x8b0 ;  /* 0x000008b000087802 */ /* 0x000fce0000000f00 */
[----:B0--3--:R-:W-:Y:S05]  /*08a0*/  CALL.REL.NOINC `($__internal_0_$__cuda_sm20_div_rn_f64_full) ;  /* 0x0000001400a87944 */ /* 0x009fea0003c00000 */
[----:B------:R-:W-:Y:S02]  /*08b0*/  IMAD.MOV.U32 R22, RZ, RZ, R2 ;  /* 0x000000ffff167224 */ /* 0x000fe400078e0002 */
[----:B------:R-:W-:-:S07]  /*08c0*/  IMAD.MOV.U32 R23, RZ, RZ, R39 ;  /* 0x000000ffff177224 */ /* 0x000fce00078e0027 */
.L_x_16:
[----:B------:R-:W-:Y:S05]  /*08d0*/  BSYNC.RECONVERGENT B2 ;  /* 0x0000000000027941 */ /* 0x000fea0003800200 */
.L_x_1:
[----:B------:R-:W-:Y:S05]  /*08e0*/  BSYNC.RECONVERGENT B1 ;  /* 0x0000000000017941 */ /* 0x000fea0003800200 */
.L_x_0:
[----:B------:R-:W1:Y:S01]  /*08f0*/  LDCU.64 UR4, c[0x0][0x3a0] ;  /* 0x00007400ff0477ac */ /* 0x000e620008000a00 */
[----:B------:R-:W2:Y:S01]  /*0900*/  LDC.64 R18, c[0x0][0x388] ;  /* 0x0000e200ff127b82 */ /* 0x000ea20000000a00 */
[C---:B---3--:R-:W-:Y:S01]  /*0910*/  VIADD R17, R6.reuse, 0x1 ;  /* 0x0000000106117836 */ /* 0x048fe20000000000 */
[----:B------:R-:W-:Y:S01]  /*0920*/  BSSY.RECONVERGENT B2, `(.L_x_17) ;  /* 0x0000152000027945 */ /* 0x000fe20003800200 */
[----:B------:R-:W3:Y:S01]  /*0930*/  LDCU UR8, c[0x0][0x3a8] ;  /* 0x00007500ff0877ac */ /* 0x000ee20008000800 */
[C---:B------:R-:W-:Y:S01]  /*0940*/  VIADD R4, R6.reuse, 0x2 ;  /* 0x0000000206047836 */ /* 0x040fe20000000000 */
[----:B------:R-:W4:Y:S03]  /*0950*/  LDCU UR10, c[0x0][0x3a8] ;  /* 0x00007500ff0a77ac */ /* 0x000f260008000800 */
[----:B0-----:R-:W0:Y:S01]  /*0960*/  LDC.64 R14, c[0x0][0x380] ;  /* 0x0000e000ff0e7b82 */ /* 0x001e220000000a00 */
[----:B-1----:R-:W1:Y:S01]  /*0970*/  F2F.F64.F32 R20, UR5 ;  /* 0x0000000500147d10 */ /* 0x002e620008201800 */
[----:B------:R-:W-:Y:S01]  /*0980*/  ULEA UR4, UR4, 0xffffffff, 0x1 ;  /* 0xffffffff04047891 */ /* 0x000fe2000f8e08ff */
[----:B---3--:R-:W-:-:S02]  /*0990*/  ISETP.GE.AND P0, PT, R6, UR8, PT ;  /* 0x0000000806007c0c */ /* 0x008fc4000bf06270 */
[C---:B------:R-:W-:Y:S01]  /*09a0*/  ISETP.GE.AND P1, PT, R17.reuse, UR8, PT ;  /* 0x0000000811007c0c */ /* 0x040fe2000bf26270 */
[C---:B--2---:R-:W-:Y:S01]  /*09b0*/  IMAD.WIDE.U32 R18, R17.reuse, 0x4, R18 ;  /* 0x0000000411127825 */ /* 0x044fe200078e0012 */
[C---:B------:R-:W-:Y:S02]  /*09c0*/  ISETP.LT.OR P0, PT, R6.reuse, RZ, P0 ;  /* 0x000000ff0600720c */ /* 0x040fe40000701670 */
[----:B------:R-:W-:Y:S01]  /*09d0*/  ISETP.LT.OR P1, PT, R6, -0x1, P1 ;  /* 0xffffffff0600780c */ /* 0x000fe20000f21670 */
[----:B0-----:R-:W-:-:S04]  /*09e0*/  IMAD.WIDE.U32 R16, R17, 0x4, R14 ;  /* 0x0000000411107825 */ /* 0x001fc800078e000e */
[----:B-1--4-:R-:W-:-:S08]  /*09f0*/  IMAD.WIDE.U32 R14, R6, 0x4, R14 ;  /* 0x00000004060e7825 */ /* 0x012fd000078e000e */
.L_x_47:
[----:B------:R-:W-:Y:S01]  /*0a00*/  ISETP.GE.AND P2, PT, R6, R5, PT ;  /* 0x000000050600720c */ /* 0x000fe20003f46270 */
[----:B------:R-:W-:Y:S01]  /*0a10*/  BSSY.RECONVERGENT B1, `(.L_x_18) ;  /* 0x000013a000017945 */ /* 0x000fe20003800200 */
[----:B------:R-:W-:Y:S02]  /*0a20*/  IMAD.MOV.U32 R2, RZ, RZ, 0x0 ;  /* 0x00000000ff027424 */ /* 0x000fe400078e00ff */
[----:B------:R-:W-:-:S09]  /*0a30*/  IMAD.MOV.U32 R3, RZ, RZ, 0x7ff80000 ;  /* 0x7ff80000ff037424 */ /* 0x000fd200078e00ff */
[----:B------:R-:W-:Y:S05]  /*0a40*/  @P2 BRA `(.L_x_19) ;  /* 0x0000001000d82947 */ /* 0x000fea0003800000 */
[----:B------:R-:W0:Y:S01]  /*0a50*/  LDCU UR5, c[0x0][0x3a0] ;  /* 0x00007400ff0577ac */ /* 0x000e220008000800 */
[----:B------:R-:W-:Y:S02]  /*0a60*/  MOV R0, R6 ;  /* 0x0000000600007202 */ /* 0x000fe40000000f00 */
[----:B------:R-:W-:Y:S02]  /*0a70*/  CS2R R12, SRZ ;  /* 0x00000000000c7805 */ /* 0x000fe4000001ff00 */
[----:B------:R-:W-:Y:S01]  /*0a80*/  CS2R R10, SRZ ;  /* 0x00000000000a7805 */ /* 0x000fe2000001ff00 */
[----:B0-----:R-:W-:-:S09]  /*0a90*/  ULOP3.LUT UP0, URZ, UR5, 0x1, URZ, 0xc0, !UPT ;  /* 0x0000000105ff7892 */ /* 0x001fd2000f80c0ff */
[----:B------:R-:W-:Y:S05]  /*0aa0*/  BRA.U !UP0, `(.L_x_20) ;  /* 0x0000000508507547 */ /* 0x000fea000b800000 */
[----:B------:R-:W-:Y:S01]  /*0ab0*/  BSSY.RECONVERGENT B3, `(.L_x_21) ;  /* 0x0000029000037945 */ /* 0x000fe20003800200 */
[----:B------:R-:W-:Y:S02]  /*0ac0*/  CS2R R10, SRZ ;  /* 0x00000000000a7805 */ /* 0x000fe4000001ff00 */
[----:B------:R-:W-:Y:S01]  /*0ad0*/  CS2R R12, SRZ ;  /* 0x00000000000c7805 */ /* 0x000fe2000001ff00 */
[----:B------:R-:W-:Y:S06]  /*0ae0*/  @P0 BRA `(.L_x_22) ;  /* 0x0000000000940947 */ /* 0x000fec0003800000 */
[----:B------:R-:W0:Y:S02]  /*0af0*/  LDC.64 R2, c[0x0][0x388] ;  /* 0x0000e200ff027b82 */ /* 0x000e240000000a00 */
[----:B0-----:R-:W-:-:S06]  /*0b00*/  IMAD.WIDE.U32 R2, R6, 0x4, R2 ;  /* 0x0000000406027825 */ /* 0x001fcc00078e0002 */
[----:B------:R-:W2:Y:S02]  /*0b10*/  LDG.E R2, desc[UR6][R2.64] ;  /* 0x0000000602027981 */ /* 0x000ea4000c1e1900 */
[----:B--2---:R-:W-:-:S13]  /*0b20*/  FSETP.NEU.AND P2, PT, |R2|, +INF , PT ;  /* 0x7f8000000200780b */ /* 0x004fda0003f4d200 */
[----:B------:R-:W-:Y:S05]  /*0b30*/  @!P2 BRA `(.L_x_22) ;  /* 0x000000000080a947 */ /* 0x000fea0003800000 */
[----:B------:R-:W2:Y:S01]  /*0b40*/  LDG.E R0, desc[UR6][R14.64] ;  /* 0x000000060e007981 */ /* 0x000ea2000c1e1900 */
[----:B------:R-:W0:Y:S01]  /*0b50*/  MUFU.RCP64H R3, R21 ;  /* 0x0000001500037308 */ /* 0x000e220000001800 */
[----:B------:R-:W-:Y:S01]  /*0b60*/  IMAD.MOV.U32 R2, RZ, RZ, 0x1 ;  /* 0x00000001ff027424 */ /* 0x000fe200078e00ff */
[----:B------:R-:W-:Y:S05]  /*0b70*/  BSSY.RECONVERGENT B4, `(.L_x_23) ;  /* 0x0000016000047945 */ /* 0x000fea0003800200 */
[----:B0-----:R-:W-:-:S08]  /*0b80*/  DFMA R8, -R20, R2, 1 ;  /* 0x3ff000001408742b */ /* 0x001fd00000000102 */
[----:B------:R-:W-:-:S08]  /*0b90*/  DFMA R8, R8, R8, R8 ;  /* 0x000000080808722b */ /* 0x000fd00000000008 */
[----:B------:R-:W-:-:S08]  /*0ba0*/  DFMA R8, R2, R8, R2 ;  /* 0x000000080208722b */ /* 0x000fd00000000002 */
[----:B------:R-:W-:-:S08]  /*0bb0*/  DFMA R2, -R20, R8, 1 ;  /* 0x3ff000001402742b */ /* 0x000fd00000000108 */
[----:B------:R-:W-:Y:S01]  /*0bc0*/  DFMA R2, R8, R2, R8 ;  /* 0x000000020802722b */ /* 0x000fe20000000008 */
[----:B--2---:R-:W0:Y:S02]  /*0bd0*/  F2F.F64.F32 R10, R0 ;  /* 0x00000000000a7310 */ /* 0x004e240000201800 */
[----:B0-----:R-:W-:-:S08]  /*0be0*/  DADD R10, R10, -R22 ;  /* 0x000000000a0a7229 */ /* 0x001fd00000000816 */
[----:B------:R-:W-:Y:S02]  /*0bf0*/  DMUL R8, R10, R2 ;  /* 0x000000020a087228 */ /* 0x000fe40000000000 */
[----:B------:R-:W-:-:S06]  /*0c00*/  FSETP.GEU.AND P3, PT, |R11|, 6.5827683646048100446e-37, PT ;  /* 0x036000000b00780b */ /* 0x000fcc0003f6e200 */
[----:B------:R-:W-:-:S08]  /*0c10*/  DFMA R12, -R20, R8, R10 ;  /* 0x00000008140c722b */ /* 0x000fd0000000010a */
[----:B------:R-:W-:-:S10]  /*0c20*/  DFMA R2, R2, R12, R8 ;  /* 0x0000000c0202722b */ /* 0x000fd40000000008 */
[----:B------:R-:W-:-:S05]  /*0c30*/  FFMA R8, RZ, R21, R3 ;  /* 0x00000015ff087223 */ /* 0x000fca0000000003 */
[----:B------:R-:W-:-:S13]  /*0c40*/  FSETP.GT.AND P2, PT, |R8|, 1.469367938527859385e-39, PT ;  /* 0x001000000800780b */ /* 0x000fda0003f44200 */
[----:B------:R-:W-:Y:S05]  /*0c50*/  @P2 BRA P3, `(.L_x_24) ;  /* 0x00000000001c2947 */ /* 0x000fea0001800000 */
[----:B------:R-:W-:Y:S01]  /*0c60*/  IMAD.MOV.U32 R2, RZ, RZ, R10 ;  /* 0x000000ffff027224 */ /* 0x000fe200078e000a */
[----:B------:R-:W-:Y:S01]  /*0c70*/  MOV R8, 0xcc0 ;  /* 0x00000cc000087802 */ /* 0x000fe20000000f00 */
[----:B------:R-:W-:Y:S02]  /*0c80*/  IMAD.MOV.U32 R29, RZ, RZ, R11 ;  /* 0x000000ffff1d7224 */ /* 0x000fe400078e000b */
[----:B------:R-:W-:Y:S02]  /*0c90*/  IMAD.MOV.U32 R26, RZ, RZ, R20 ;  /* 0x000000ffff1a7224 */ /* 0x000fe400078e0014 */
[----:B------:R-:W-:-:S07]  /*0ca0*/  IMAD.MOV.U32 R27, RZ, RZ, R21 ;  /* 0x000000ffff1b7224 */ /* 0x000fce00078e0015 */
[----:B------:R-:W-:Y:S05]  /*0cb0*/  CALL.REL.NOINC `($__internal_0_$__cuda_sm20_div_rn_f64_full) ;  /* 0x0000001000a47944 */ /* 0x000fea0003c00000 */
[----:B------:R-:W-:-:S07]  /*0cc0*/  IMAD.MOV.U32 R3, RZ, RZ, R39 ;  /* 0x000000ffff037224 */ /* 0x000fce00078e0027 */
.L_x_24:
[----:B------:R-:W-:Y:S05]  /*0cd0*/  BSYNC.RECONVERGENT B4 ;  /* 0x0000000000047941 */ /* 0x000fea0003800200 */
.L_x_23:
[C---:B------:R-:W-:Y:S02]  /*0ce0*/  DFMA R8, -R2.reuse, R2, 1 ;  /* 0x3ff000000208742b */ /* 0x040fe40000000102 */
[----:B------:R-:W-:-:S06]  /*0cf0*/  DSETP.GE.AND P2, PT, |R2|, 1, PT ;  /* 0x3ff000000200742a */ /* 0x000fcc0003f46200 */
[----:B------:R-:W-:-:S10]  /*0d00*/  DMUL R8, R8, R8 ;  /* 0x0000000808087228 */ /* 0x000fd40000000000 */
[----:B------:R-:W-:Y:S02]  /*0d10*/  FSEL R12, R8, RZ, !P2 ;  /* 0x000000ff080c7208 */ /* 0x000fe40005000000 */
[----:B------:R-:W-:-:S06]  /*0d20*/  FSEL R13, R9, RZ, !P2 ;  /* 0x000000ff090d7208 */ /* 0x000fcc0005000000 */
[----:B------:R-:W-:-:S11]  /*0d30*/  DFMA R10, R10, R12, RZ ;  /* 0x0000000c0a0a722b */ /* 0x000fd600000000ff */
.L_x_22:
[----:B------:R-:W-:Y:S05]  /*0d40*/  BSYNC.RECONVERGENT B3 ;  /* 0x0000000000037941 */ /* 0x000fea0003800200 */
.L_x_21:
[----:B------:R-:W-:Y:S01]  /*0d50*/  BSSY.RECONVERGENT B3, `(.L_x_20) ;  /* 0x0000029000037945 */ /* 0x000fe20003800200 */
[----:B------:R-:W-:-:S03]  /*0d60*/  IMAD.MOV.U32 R0, RZ, RZ, R4 ;  /* 0x000000ffff007224 */ /* 0x000fc600078e0004 */
[----:B------:R-:W-:Y:S05]  /*0d70*/  @P1 BRA `(.L_x_25) ;  /* 0x0000000000981947 */ /* 0x000fea0003800000 */
[----:B------:R-:W2:Y:S02]  /*0d80*/  LDG.E R0, desc[UR6][R18.64] ;  /* 0x0000000612007981 */ /* 0x000ea4000c1e1900 */
[----:B--2---:R-:W-:Y:S02]  /*0d90*/  FSETP.NEU.AND P2, PT, |R0|, +INF , PT ;  /* 0x7f8000000000780b */ /* 0x004fe40003f4d200 */
[----:B------:R-:W-:-:S11]  /*0da0*/  MOV R0, R4 ;  /* 0x0000000400007202 */ /* 0x000fd60000000f00 */
        /* <DEDUP_REMOVED lines=26> */
.L_x_27:
[----:B------:R-:W-:Y:S05]  /*0f50*/  BSYNC.RECONVERGENT B4 ;  /* 0x0000000000047941 */ /* 0x000fea0003800200 */
.L_x_26:
[C---:B------:R-:W-:Y:S01]  /*0f60*/  DFMA R8, -R2.reuse, R2, 1 ;  /* 0x3ff000000208742b */ /* 0x040fe20000000102 */
[----:B------:R-:W-:Y:S01]  /*0f70*/  IMAD.MOV.U32 R0, RZ, RZ, R4 ;  /* 0x000000ffff007224 */ /* 0x000fe200078e0004 */
[----:B------:R-:W-:-:S06]  /*0f80*/  DSETP.GE.AND P2, PT, |R2|, 1, PT ;  /* 0x3ff000000200742a */ /* 0x000fcc0003f46200 */
[----:B------:R-:W-:-:S10]  /*0f90*/  DMUL R8, R8, R8 ;  /* 0x0000000808087228 */ /* 0x000fd40000000000 */
[----:B------:R-:W-:Y:S02]  /*0fa0*/  FSEL R2, R8, RZ, !P2 ;  /* 0x000000ff08027208 */ /* 0x000fe40005000000 */
[----:B------:R-:W-:-:S06]  /*0fb0*/  FSEL R3, R9, RZ, !P2 ;  /* 0x000000ff09037208 */ /* 0x000fcc0005000000 */
[----:B------:R-:W-:Y:S02]  /*0fc0*/  DFMA R10, R34, R2, R10 ;  /* 0x00000002220a722b */ /* 0x000fe4000000000a */
[----:B------:R-:W-:-:S11]  /*0fd0*/  DADD R12, R12, R2 ;  /* 0x000000000c0c7229 */ /* 0x000fd60000000002 */
.L_x_25:
[----:B------:R-:W-:Y:S05]  /*0fe0*/  BSYNC.RECONVERGENT B3 ;  /* 0x0000000000037941 */ /* 0x000fea0003800200 */
.L_x_20:
[----:B------:R-:W-:-:S09]  /*0ff0*/  UISETP.GE.U32.AND UP0, UPT, UR4, 0x3, UPT ;  /* 0x000000030400788c */ /* 0x000fd2000bf06070 */
[----:B------:R-:W-:Y:S05]  /*1000*/  BRA.U !UP0, `(.L_x_28) ;  /* 0x0000000d080c7547 */ /* 0x000fea000b800000 */
[----:B------:R-:W-:Y:S01]  /*1010*/  BSSY.RECONVERGENT B3, `(.L_x_28) ;  /* 0x00000c2000037945 */ /* 0x000fe20003800200 */
[----:B------:R-:W-:-:S07]  /*1020*/  IADD3 R3, PT, PT, R0, 0x1, RZ ;  /* 0x0000000100037810 */ /* 0x000fce0007ffe0ff */
.L_x_45:
[----:B------:R-:W-:Y:S01]  /*1030*/  VIADD R36, R3, 0xffffffff ;  /* 0xffffffff03247836 */ /* 0x000fe20000000000 */
[----:B------:R-:W-:Y:S04]  /*1040*/  BSSY.RECONVERGENT B4, `(.L_x_29) ;  /* 0x000002d000047945 */ /* 0x000fe80003800200 */
[----:B------:R-:W-:-:S04]  /*1050*/  ISETP.GE.AND P2, PT, R36, UR10, PT ;  /* 0x0000000a24007c0c */ /* 0x000fc8000bf46270 */
[----:B------:R-:W-:-:S13]  /*1060*/  ISETP.LT.OR P2, PT, R36, RZ, P2 ;  /* 0x000000ff2400720c */ /* 0x000fda0001741670 */
[----:B------:R-:W-:Y:S05]  /*1070*/  @P2 BRA `(.L_x_30) ;  /* 0x0000000000a42947 */ /* 0x000fea0003800000 */
[----:B------:R-:W0:Y:S02]  /*1080*/  LDC.64 R8, c[0x0][0x388] ;  /* 0x0000e200ff087b82 */ /* 0x000e240000000a00 */
[----:B0-----:R-:W-:-:S06]  /*1090*/  IMAD.WIDE.U32 R8, R36, 0x4, R8 ;  /* 0x0000000424087825 */ /* 0x001fcc00078e0008 */
[----:B------:R-:W2:Y:S02]  /*10a0*/  LDG.E R8, desc[UR6][R8.64] ;  /* 0x0000000608087981 */ /* 0x000ea4000c1e1900 */
[----:B--2---:R-:W-:-:S13]  /*10b0*/  FSETP.NEU.AND P2, PT, |R8|, +INF , PT ;  /* 0x7f8000000800780b */ /* 0x004fda0003f4d200 */
[----:B------:R-:W-:Y:S05]  /*10c0*/  @!P2 BRA `(.L_x_30) ;  /* 0x000000000090a947 */ /* 0x000fea0003800000 */
[----:B------:R-:W0:Y:S02]  /*10d0*/  LDC.64 R8, c[0x0][0x380] ;  /* 0x0000e000ff087b82 */ /* 0x000e240000000a00 */
[----:B0-----:R-:W-:-:S05]  /*10e0*/  IMAD.WIDE.U32 R8, R36, 0x4, R8 ;  /* 0x0000000424087825 */ /* 0x001fca00078e0008 */
        /* <DEDUP_REMOVED lines=24> */
[----:B------:R-:W-:Y:S01]  /*1270*/  IMAD.MOV.U32 R8, RZ, RZ, R2 ;  /* 0x000000ffff087224 */ /* 0x000fe200078e0002 */
[----:B------:R-:W-:-:S07]  /*1280*/  MOV R9, R39 ;  /* 0x0000002700097202 */ /* 0x000fce0000000f00 */
.L_x_32:
[----:B------:R-:W-:Y:S05]  /*1290*/  BSYNC.RECONVERGENT B5 ;  /* 0x0000000000057941 */ /* 0x000fea0003800200 */
.L_x_31:
[C---:B------:R-:W-:Y:S02]  /*12a0*/  DFMA R24, -R8.reuse, R8, 1 ;  /* 0x3ff000000818742b */ /* 0x040fe40000000108 */
[----:B------:R-:W-:-:S06]  /*12b0*/  DSETP.GE.AND P2, PT, |R8|, 1, PT ;  /* 0x3ff000000800742a */ /* 0x000fcc0003f46200 */
[----:B------:R-:W-:-:S10]  /*12c0*/  DMUL R24, R24, R24 ;  /* 0x0000001818187228 */ /* 0x000fd40000000000 */
[----:B------:R-:W-:Y:S02]  /*12d0*/  FSEL R8, R24, RZ, !P2 ;  /* 0x000000ff18087208 */ /* 0x000fe40005000000 */
[----:B------:R-:W-:-:S06]  /*12e0*/  FSEL R9, R25, RZ, !P2 ;  /* 0x000000ff19097208 */ /* 0x000fcc0005000000 */
[----:B------:R-:W-:Y:S02]  /*12f0*/  DFMA R10, R34, R8, R10 ;  /* 0x00000008220a722b */ /* 0x000fe4000000000a */
[----:B------:R-:W-:-:S11]  /*1300*/  DADD R12, R12, R8 ;  /* 0x000000000c0c7229 */ /* 0x000fd60000000008 */
.L_x_30:
[----:B------:R-:W-:Y:S05]  /*1310*/  BSYNC.RECONVERGENT B4 ;  /* 0x0000000000047941 */ /* 0x000fea0003800200 */
.L_x_29:
[C---:B------:R-:W-:Y:S01]  /*1320*/  ISETP.GE.AND P2, PT, R3.reuse, UR10, PT ;  /* 0x0000000a03007c0c */ /* 0x040fe2000bf46270 */
[----:B------:R-:W-:Y:S01]  /*1330*/  BSSY.RECONVERGENT B4, `(.L_x_33) ;  /* 0x000002d000047945 */ /* 0x000fe20003800200 */
[----:B------:R-:W-:Y:S02]  /*1340*/  VIADD R40, R3, 0x2 ;  /* 0x0000000203287836 */ /* 0x000fe40000000000 */
[----:B------:R-:W-:-:S13]  /*1350*/  ISETP.LT.OR P2, PT, R36, -0x1, P2 ;  /* 0xffffffff2400780c */ /* 0x000fda0001741670 */
        /* <DEDUP_REMOVED lines=34> */
.L_x_36:
[----:B------:R-:W-:Y:S05]  /*1580*/  BSYNC.RECONVERGENT B5 ;  /* 0x0000000000057941 */ /* 0x000fea0003800200 */
.L_x_35:
[C---:B------:R-:W-:Y:S02]  /*1590*/  DFMA R24, -R8.reuse, R8, 1 ;  /* 0x3ff000000818742b */ /* 0x040fe40000000108 */
[----:B------:R-:W-:-:S06]  /*15a0*/  DSETP.GE.AND P2, PT, |R8|, 1, PT ;  /* 0x3ff000000800742a */ /* 0x000fcc0003f46200 */
[----:B------:R-:W-:-:S10]  /*15b0*/  DMUL R24, R24, R24 ;  /* 0x0000001818187228 */ /* 0x000fd40000000000 */
[----:B------:R-:W-:Y:S02]  /*15c0*/  FSEL R8, R24, RZ, !P2 ;  /* 0x000000ff18087208 */ /* 0x000fe40005000000 */
[----:B------:R-:W-:-:S06]  /*15d0*/  FSEL R9, R25, RZ, !P2 ;  /* 0x000000ff19097208 */ /* 0x000fcc0005000000 */
[----:B------:R-:W-:Y:S02]  /*15e0*/  DFMA R10, R34, R8, R10 ;  /* 0x00000008220a722b */ /* 0x000fe4000000000a */
[----:B------:R-:W-:-:S11]  /*15f0*/  DADD R12, R12, R8 ;  /* 0x000000000c0c7229 */ /* 0x000fd60000000008 */
.L_x_34:
[----:B------:R-:W-:Y:S05]  /*1600*/  BSYNC.RECONVERGENT B4 ;  /* 0x0000000000047941 */ /* 0x000fea0003800200 */
.L_x_33:
[----:B------:R-:W-:Y:S01]  /*1610*/  VIADD R25, R3, 0x1 ;  /* 0x0000000103197836 */ /* 0x000fe20000000000 */
[----:B------:R-:W-:Y:S04]  /*1620*/  BSSY.RECONVERGENT B4, `(.L_x_37) ;  /* 0x000002d000047945 */ /* 0x000fe80003800200 */
[----:B------:R-:W-:-:S04]  /*1630*/  ISETP.GE.AND P2, PT, R25, UR10, PT ;  /* 0x0000000a19007c0c */ /* 0x000fc8000bf46270 */
        /* <DEDUP_REMOVED lines=35> */
.L_x_40:
[----:B------:R-:W-:Y:S05]  /*1870*/  BSYNC.RECONVERGENT B5 ;  /* 0x0000000000057941 */ /* 0x000fea0003800200 */
.L_x_39:
[C---:B------:R-:W-:Y:S02]  /*1880*/  DFMA R24, -R8.reuse, R8, 1 ;  /* 0x3ff000000818742b */ /* 0x040fe40000000108 */
[----:B------:R-:W-:-:S06]  /*1890*/  DSETP.GE.AND P2, PT, |R8|, 1, PT ;  /* 0x3ff000000800742a */ /* 0x000fcc0003f46200 */
[----:B------:R-:W-:-:S10]  /*18a0*/  DMUL R24, R24, R24 ;  /* 0x0000001818187228 */ /* 0x000fd40000000000 */
[----:B------:R-:W-:Y:S02]  /*18b0*/  FSEL R8, R24, RZ, !P2 ;  /* 0x000000ff18087208 */ /* 0x000fe40005000000 */
[----:B------:R-:W-:-:S06]  /*18c0*/  FSEL R9, R25, RZ, !P2 ;  /* 0x000000ff19097208 */ /* 0x000fcc0005000000 */
[----:B------:R-:W-:Y:S02]  /*18d0*/  DFMA R10, R34, R8, R10 ;  /* 0x00000008220a722b */ /* 0x000fe4000000000a */
[----:B------:R-:W-:-:S11]  /*18e0*/  DADD R12, R12, R8 ;  /* 0x000000000c0c7229 */ /* 0x000fd60000000008 */
.L_x_38:
[----:B------:R-:W-:Y:S05]  /*18f0*/  BSYNC.RECONVERGENT B4 ;  /* 0x0000000000047941 */ /* 0x000fea0003800200 */
.L_x_37:
        /* <DEDUP_REMOVED lines=11> */
[----:B0-----:R-:W-:-:S06]  /*19b0*/  IMAD.WIDE.U32 R40, R40, 0x4, R8 ;  /* 0x0000000428287825 */ /* 0x001fcc00078e0008 */
        /* <DEDUP_REMOVED lines=26> */
.L_x_44:
[----:B------:R-:W-:Y:S05]  /*1b60*/  BSYNC.RECONVERGENT B5 ;  /* 0x0000000000057941 */ /* 0x000fea0003800200 */
.L_x_43:
[C---:B------:R-:W-:Y:S02]  /*1b70*/  DFMA R24, -R8.reuse, R8, 1 ;  /* 0x3ff000000818742b */ /* 0x040fe40000000108 */
[----:B------:R-:W-:-:S06]  /*1b80*/  DSETP.GE.AND P2, PT, |R8|, 1, PT ;  /* 0x3ff000000800742a */ /* 0x000fcc0003f46200 */
[----:B------:R-:W-:-:S10]  /*1b90*/  DMUL R24, R24, R24 ;  /* 0x0000001818187228 */ /* 0x000fd40000000000 */
[----:B------:R-:W-:Y:S02]  /*1ba0*/  FSEL R8, R24, RZ, !P2 ;  /* 0x000000ff18087208 */ /* 0x000fe40005000000 */
[----:B------:R-:W-:-:S06]  /*1bb0*/  FSEL R9, R25, RZ, !P2 ;  /* 0x000000ff19097208 */ /* 0x000fcc0005000000 */
[----:B------:R-:W-:Y:S02]  /*1bc0*/  DFMA R10, R34, R8, R10 ;  /* 0x00000008220a722b */ /* 0x000fe4000000000a */
[----:B------:R-:W-:-:S11]  /*1bd0*/  DADD R12, R12, R8 ;  /* 0x000000000c0c7229 */ /* 0x000fd60000000008 */
.L_x_42:
[----:B------:R-:W-:Y:S05]  /*1be0*/  BSYNC.RECONVERGENT B4 ;  /* 0x0000000000047941 */ /* 0x000fea0003800200 */
.L_x_41:
[C---:B------:R-:W-:Y:S02]  /*1bf0*/  VIADD R0, R3.reuse, 0x3 ;  /* 0x0000000303007836 */ /* 0x040fe40000000000 */
[----:B------:R-:W-:-:S03]  /*1c00*/  VIADD R3, R3, 0x4 ;  /* 0x0000000403037836 */ /* 0x000fc60000000000 */
[----:B------:R-:W-:-:S13]  /*1c10*/  ISETP.NE.AND P2, PT, R0, R5, PT ;  /* 0x000000050000720c */ /* 0x000fda0003f45270 */
[----:B------:R-:W-:Y:S05]  /*1c20*/  @P2 BRA `(.L_x_45) ;  /* 0xfffffff400002947 */ /* 0x000fea000383ffff */
[----:B------:R-:W-:Y:S05]  /*1c30*/  BSYNC.RECONVERGENT B3 ;  /* 0x0000000000037941 */ /* 0x000fea0003800200 */
.L_x_28:
[----:B------:R-:W0:Y:S01]  /*1c40*/  MUFU.RCP64H R3, R13 ;  /* 0x0000000d00037308 */ /* 0x000e220000001800 */
[----:B------:R-:W-:Y:S01]  /*1c50*/  IMAD.MOV.U32 R2, RZ, RZ, 0x1 ;  /* 0x00000001ff027424 */ /* 0x000fe200078e00ff */
[----:B------:R-:W-:Y:S01]  /*1c60*/  FSETP.GEU.AND P3, PT, |R11|, 6.5827683646048100446e-37, PT ;  /* 0x036000000b00780b */ /* 0x000fe20003f6e200 */
[----:B------:R-:W-:Y:S04]  /*1c70*/  BSSY.RECONVERGENT B3, `(.L_x_19) ;  /* 0x0000013000037945 */ /* 0x000fe80003800200 */
[----:B0-----:R-:W-:-:S08]  /*1c80*/  DFMA R8, R2, -R12, 1 ;  /* 0x3ff000000208742b */ /* 0x001fd0000000080c */
[----:B------:R-:W-:-:S08]  /*1c90*/  DFMA R8, R8, R8, R8 ;  /* 0x000000080808722b */ /* 0x000fd00000000008 */
[----:B------:R-:W-:-:S08]  /*1ca0*/  DFMA R8, R2, R8, R2 ;  /* 0x000000080208722b */ /* 0x000fd00000000002 */
[----:B------:R-:W-:-:S08]  /*1cb0*/  DFMA R2, R8, -R12, 1 ;  /* 0x3ff000000802742b */ /* 0x000fd0000000080c */
[----:B------:R-:W-:-:S08]  /*1cc0*/  DFMA R2, R8, R2, R8 ;  /* 0x000000020802722b */ /* 0x000fd00000000008 */
[----:B------:R-:W-:-:S08]  /*1cd0*/  DMUL R8, R2, R10 ;  /* 0x0000000a02087228 */ /* 0x000fd00000000000 */
[----:B------:R-:W-:-:S08]  /*1ce0*/  DFMA R24, R8, -R12, R10 ;  /* 0x8000000c0818722b */ /* 0x000fd0000000000a */
        /* <DEDUP_REMOVED lines=10> */
[----:B------:R-:W-:-:S07]  /*1d90*/  MOV R3, R39 ;  /* 0x0000002700037202 */ /* 0x000fce0000000f00 */
.L_x_46:
[----:B------:R-:W-:Y:S05]  /*1da0*/  BSYNC.RECONVERGENT B3 ;  /* 0x0000000000037941 */ /* 0x000fea0003800200 */
.L_x_19:
[----:B------:R-:W-:Y:S05]  /*1db0*/  BSYNC.RECONVERGENT B1 ;  /* 0x0000000000017941 */ /* 0x000fea0003800200 */
.L_x_18:
[----:B------:R-:W-:Y:S01]  /*1dc0*/  DADD R10, R2, R22 ;  /* 0x00000000020a7229 */ /* 0x000fe20000000016 */
[----:B------:R-:W-:Y:S01]  /*1dd0*/  UMOV UR8, 0xa0b5ed8d ;  /* 0xa0b5ed8d00087882 */ /* 0x000fe20000000000 */
[----:B------:R-:W-:-:S06]  /*1de0*/  UMOV UR9, 0x3eb0c6f7 ;  /* 0x3eb0c6f700097882 */ /* 0x000fcc0000000000 */
[----:B------:R-:W-:Y:S02]  /*1df0*/  DADD R2, -R10, R22 ;  /* 0x000000000a027229 */ /* 0x000fe40000000116 */
[----:B------:R-:W-:Y:S02]  /*1e00*/  IMAD.MOV.U32 R22, RZ, RZ, R10 ;  /* 0x000000ffff167224 */ /* 0x000fe400078e000a */
[----:B------:R-:W-:-:S04]  /*1e10*/  IMAD.MOV.U32 R23, RZ, RZ, R11 ;  /* 0x000000ffff177224 */ /* 0x000fc800078e000b */
[----:B------:R-:W-:-:S14]  /*1e20*/  DSETP.GT.AND P2, PT, |R2|, UR8, PT ;  /* 0x0000000802007e2a */ /* 0x000fdc000bf44200 */
[----:B------:R-:W-:Y:S05]  /*1e30*/  @P2 BRA `(.L_x_47) ;  /* 0xffffffe800f02947 */ /* 0x000fea000383ffff */
[----:B------:R-:W-:Y:S05]  /*1e40*/  BSYNC.RECONVERGENT B2 ;  /* 0x0000000000027941 */ /* 0x000fea0003800200 */
.L_x_17:
[----:B------:R-:W0:Y:S08]  /*1e50*/  LDC.64 R2, c[0x0][0x380] ;  /* 0x0000e000ff027b82 */ /* 0x000e300000000a00 */
[----:B------:R-:W1:Y:S08]  /*1e60*/  LDC.64 R8, c[0x0][0x390] ;  /* 0x0000e400ff087b82 */ /* 0x000e700000000a00 */
[----:B------:R-:W2:Y:S01]  /*1e70*/  LDC.64 R12, c[0x0][0x388] ;  /* 0x0000e200ff0c7b82 */ /* 0x000ea20000000a00 */
[----:B0-----:R-:W-:-:S05]  /*1e80*/  IMAD.WIDE R2, R7, 0x4, R2 ;  /* 0x0000000407027825 */ /* 0x001fca00078e0202 */
[----:B------:R-:W3:Y:S01]  /*1e90*/  LDG.E R0, desc[UR6][R2.64] ;  /* 0x0000000602007981 */ /* 0x000ee2000c1e1900 */
[C---:B-1----:R-:W-:Y:S01]  /*1ea0*/  IMAD.WIDE R8, R7.reuse, 0x4, R8 ;  /* 0x0000000407087825 */ /* 0x042fe200078e0208 */
[----:B---3--:R-:W0:Y:S02]  /*1eb0*/  F2F.F64.F32 R4, R0 ;  /* 0x0000000000047310 */ /* 0x008e240000201800 */
[----:B0-----:R-:W-:Y:S01]  /*1ec0*/  DADD R4, -R10, R4 ;  /* 0x000000000a047229 */ /* 0x001fe20000000104 */
[C---:B--2---:R-:W-:Y:S02]  /*1ed0*/  IMAD.WIDE R10, R7.reuse, 0x4, R12 ;  /* 0x00000004070a7825 */ /* 0x044fe400078e020c */
[----:B------:R-:W0:Y:S07]  /*1ee0*/  LDC.64 R12, c[0x0][0x398] ;  /* 0x0000e600ff0c7b82 */ /* 0x000e2e0000000a00 */
[----:B------:R-:W1:Y:S02]  /*1ef0*/  F2F.F32.F64 R5, R4 ;  /* 0x0000000400057310 */ /* 0x000e640000301000 */
[----:B-1----:R-:W-:Y:S04]  /*1f00*/  STG.E desc[UR6][R8.64], R5 ;  /* 0x0000000508007986 */ /* 0x002fe8000c101906 */
[----:B------:R-:W2:Y:S01]  /*1f10*/  LDG.E R11, desc[UR6][R10.64] ;  /* 0x000000060a0b7981 */ /* 0x000ea2000c1e1900 */
[----:B0-----:R-:W-:-:S05]  /*1f20*/  IMAD.WIDE R2, R7, 0x4, R12 ;  /* 0x0000000407027825 */ /* 0x001fca00078e020c */
[----:B--2---:R-:W-:Y:S01]  /*1f30*/  STG.E desc[UR6][R2.64], R11 ;  /* 0x0000000b02007986 */ /* 0x004fe2000c101906 */
[----:B------:R-:W-:Y:S05]  /*1f40*/  EXIT ;  /* 0x000000000000794d */ /* 0x000fea0003800000 */
        .weak           $__internal_0_$__cuda_sm20_div_rn_f64_full
        .type           $__internal_0_$__cuda_sm20_div_rn_f64_full,@function
        .size           $__internal_0_$__cuda_sm20_div_rn_f64_full,(.L_x_183 - $__internal_0_$__cuda_sm20_div_rn_f64_full)
$__internal_0_$__cuda_sm20_div_rn_f64_full:
[C---:B------:R-:W-:Y:S01]  /*1f50*/  FSETP.GEU.AND P2, PT, |R27|.reuse, 1.469367938527859385e-39, PT ;  /* 0x001000001b00780b */ /* 0x040fe20003f4e200 */
[----:B------:R-:W-:Y:S01]  /*1f60*/  IMAD.MOV.U32 R38, RZ, RZ, 0x1 ;  /* 0x00000001ff267424 */ /* 0x000fe200078e00ff */
[----:B------:R-:W-:Y:S01]  /*1f70*/  LOP3.LUT R24, R27, 0x800fffff, RZ, 0xc0, !PT ;  /* 0x800fffff1b187812 */ /* 0x000fe200078ec0ff */
[----:B------:R-:W-:Y:S01]  /*1f80*/  IMAD.MOV.U32 R28, RZ, RZ, R2 ;  /* 0x000000ffff1c7224 */ /* 0x000fe200078e0002 */
[C---:B------:R-:W-:Y:S01]  /*1f90*/  FSETP.GEU.AND P4, PT, |R29|.reuse, 1.469367938527859385e-39, PT ;  /* 0x001000001d00780b */ /* 0x040fe20003f8e200 */
[----:B------:R-:W-:Y:S01]  /*1fa0*/  IMAD.MOV.U32 R0, RZ, RZ, 0x1ca00000 ;  /* 0x1ca00000ff007424 */ /* 0x000fe200078e00ff */
[----:B------:R-:W-:Y:S01]  /*1fb0*/  LOP3.LUT R25, R24, 0x3ff00000, RZ, 0xfc, !PT ;  /* 0x3ff0000018197812 */ /* 0x000fe200078efcff */
[----:B------:R-:W-:Y:S01]  /*1fc0*/  IMAD.MOV.U32 R24, RZ, RZ, R26 ;  /* 0x000000ffff187224 */ /* 0x000fe200078e001a */
[----:B------:R-:W-:Y:S01]  /*1fd0*/  LOP3.LUT R2, R29, 0x7ff00000, RZ, 0xc0, !PT ;  /* 0x7ff000001d027812 */ /* 0x000fe200078ec0ff */
[----:B------:R-:W-:Y:S01]  /*1fe0*/  BSSY.RECONVERGENT B0, `(.L_x_48) ;  /* 0x000004f000007945 */ /* 0x000fe20003800200 */
[----:B------:R-:W-:-:S03]  /*1ff0*/  LOP3.LUT R9, R27, 0x7ff00000, RZ, 0xc0, !PT ;  /* 0x7ff000001b097812 */ /* 0x000fc600078ec0ff */
[----:B------:R-:W-:Y:S01]  /*2000*/  @!P2 DMUL R24, R26, 8.98846567431157953865e+307 ;  /* 0x7fe000001a18a828 */ /* 0x000fe20000000000 */
[----:B------:R-:W-:-:S03]  /*2010*/  ISETP.GE.U32.AND P3, PT, R2, R9, PT ;  /* 0x000000090200720c */ /* 0x000fc60003f66070 */
[----:B------:R-:W-:Y:S02]  /*2020*/  @!P4 LOP3.LUT R31, R27, 0x7ff00000, RZ, 0xc0, !PT ;  /* 0x7ff000001b1fc812 */ /* 0x000fe400078ec0ff */
[----:B------:R-:W0:Y:S02]  /*2030*/  MUFU.RCP64H R39, R25 ;  /* 0x0000001900277308 */ /* 0x000e240000001800 */
[----:B------:R-:W-:Y:S02]  /*2040*/  @!P4 ISETP.GE.U32.AND P5, PT, R2, R31, PT ;  /* 0x0000001f0200c20c */ /* 0x000fe40003fa6070 */
[C---:B------:R-:W-:Y:S02]  /*2050*/  SEL R31, R0.reuse, 0x63400000, !P3 ;  /* 0x63400000001f7807 */ /* 0x040fe40005800000 */
[----:B------:R-:W-:Y:S02]  /*2060*/  @!P4 SEL R37, R0, 0x63400000, !P5 ;  /* 0x634000000025c807 */ /* 0x000fe40006800000 */
[----:B------:R-:W-:-:S02]  /*2070*/  LOP3.LUT R31, R31, 0x800fffff, R29, 0xf8, !PT ;  /* 0x800fffff1f1f7812 */ /* 0x000fc400078ef81d */
[----:B------:R-:W-:Y:S01]  /*2080*/  @!P4 LOP3.LUT R30, R37, 0x80000000, R29, 0xf8, !PT ;  /* 0x80000000251ec812 */ /* 0x000fe200078ef81d */
[----:B------:R-:W-:Y:S01]  /*2090*/  IMAD.MOV.U32 R37, RZ, RZ, R2 ;  /* 0x000000ffff257224 */ /* 0x000fe200078e0002 */
[----:B------:R-:W-:Y:S01]  /*20a0*/  @!P2 LOP3.LUT R9, R25, 0x7ff00000, RZ, 0xc0, !PT ;  /* 0x7ff000001909a812 */ /* 0x000fe200078ec0ff */
[----:B0-----:R-:W-:-:S08]  /*20b0*/  DFMA R32, R38, -R24, 1 ;  /* 0x3ff000002620742b */ /* 0x001fd00000000818 */
[----:B------:R-:W-:-:S08]  /*20c0*/  DFMA R32, R32, R32, R32 ;  /* 0x000000202020722b */ /* 0x000fd00000000020 */
[----:B------:R-:W-:Y:S01]  /*20d0*/  DFMA R32, R38, R32, R38 ;  /* 0x000000202620722b */ /* 0x000fe20000000026 */
[----:B------:R-:W-:Y:S01]  /*20e0*/  @!P4 LOP3.LUT R39, R30, 0x100000, RZ, 0xfc, !PT ;  /* 0x001000001e27c812 */ /* 0x000fe200078efcff */
[----:B------:R-:W-:Y:S01]  /*20f0*/  @!P4 IMAD.MOV.U32 R38, RZ, RZ, RZ ;  /* 0x000000ffff26c224 */ /* 0x000fe200078e00ff */
[----:B------:R-:W-:-:S05]  /*2100*/  MOV R30, R28 ;  /* 0x0000001c001e7202 */ /* 0x000fca0000000f00 */
[----:B------:R-:W-:Y:S02]  /*2110*/  DFMA R42, R32, -R24, 1 ;  /* 0x3ff00000202a742b */ /* 0x000fe40000000818 */
[----:B------:R-:W-:-:S06]  /*2120*/  @!P4 DFMA R30, R30, 2, -R38 ;  /* 0x400000001e1ec82b */ /* 0x000fcc0000000826 */
[----:B------:R-:W-:-:S04]  /*2130*/  DFMA R42, R32, R42, R32 ;  /* 0x0000002a202a722b */ /* 0x000fc80000000020 */
[----:B------:R-:W-:-:S04]  /*2140*/  @!P4 LOP3.LUT R37, R31, 0x7ff00000, RZ, 0xc0, !PT ;  /* 0x7ff000001f25c812 */ /* 0x000fc800078ec0ff */
[----:B------:R-:W-:-:S08]  /*2150*/  DMUL R38, R42, R30 ;  /* 0x0000001e2a267228 */ /* 0x000fd00000000000 */
[----:B------:R-:W-:-:S08]  /*2160*/  DFMA R32, R38, -R24, R30 ;  /* 0x800000182620722b */ /* 0x000fd0000000001e */
[----:B------:R-:W-:Y:S01]  /*2170*/  DFMA R32, R42, R32, R38 ;  /* 0x000000202a20722b */ /* 0x000fe20000000026 */
[----:B------:R-:W-:Y:S02]  /*2180*/  VIADD R38, R37, 0xffffffff ;  /* 0xffffffff25267836 */ /* 0x000fe40000000000 */
[----:B------:R-:W-:-:S03]  /*2190*/  VIADD R39, R9, 0xffffffff ;  /* 0xffffffff09277836 */ /* 0x000fc60000000000 */
[----:B------:R-:W-:-:S04]  /*21a0*/  ISETP.GT.U32.AND P2, PT, R38, 0x7feffffe, PT ;  /* 0x7feffffe2600780c */ /* 0x000fc80003f44070 */
[----:B------:R-:W-:-:S13]  /*21b0*/  ISETP.GT.U32.OR P2, PT, R39, 0x7feffffe, P2 ;  /* 0x7feffffe2700780c */ /* 0x000fda0001744470 */
[----:B------:R-:W-:Y:S05]  /*21c0*/  @P2 BRA `(.L_x_49) ;  /* 0x00000000006c2947 */ /* 0x000fea0003800000 */
[----:B------:R-:W-:-:S04]  /*21d0*/  LOP3.LUT R9, R27, 0x7ff00000, RZ, 0xc0, !PT ;  /* 0x7ff000001b097812 */ /* 0x000fc800078ec0ff */
[CC--:B------:R-:W-:Y:S02]  /*21e0*/  VIADDMNMX R28, R2.reuse, -R9.reuse, 0xb9600000, !PT ;  /* 0xb9600000021c7446 */ /* 0x0c0fe40007800909 */
[----:B------:R-:W-:Y:S02]  /*21f0*/  ISETP.GE.U32.AND P2, PT, R2, R9, PT ;  /* 0x000000090200720c */ /* 0x000fe40003f46070 */
[----:B------:R-:W-:Y:S02]  /*2200*/  VIMNMX R28, PT, PT, R28, 0x46a00000, PT ;  /* 0x46a000001c1c7848 */ /* 0x000fe40003fe0100 */
[----:B------:R-:W-:-:S05]  /*2210*/  SEL R9, R0, 0x63400000, !P2 ;  /* 0x6340000000097807 */ /* 0x000fca0005000000 */
[----:B------:R-:W-:Y:S01]  /*2220*/  IMAD.IADD R0, R28, 0x1, -R9 ;  /* 0x000000011c007824 */ /* 0x000fe200078e0a09 */
[----:B------:R-:W-:-:S03]  /*2230*/  MOV R28, RZ ;  /* 0x000000ff001c7202 */ /* 0x000fc60000000f00 */
[----:B------:R-:W-:-:S06]  /*2240*/  VIADD R29, R0, 0x7fe00000 ;  /* 0x7fe00000001d7836 */ /* 0x000fcc0000000000 */
[----:B------:R-:W-:-:S10]  /*2250*/  DMUL R38, R32, R28 ;  /* 0x0000001c20267228 */ /* 0x000fd40000000000 */
[----:B------:R-:W-:-:S13]  /*2260*/  FSETP.GTU.AND P2, PT, |R39|, 1.469367938527859385e-39, PT ;  /* 0x001000002700780b */ /* 0x000fda0003f4c200 */
[----:B------:R-:W-:Y:S05]  /*2270*/  @P2 BRA `(.L_x_50) ;  /* 0x0000000000942947 */ /* 0x000fea0003800000 */
[----:B------:R-:W-:Y:S01]  /*2280*/  DFMA R24, R32, -R24, R30 ;  /* 0x800000182018722b */ /* 0x000fe2000000001e */
[----:B------:R-:W-:-:S09]  /*2290*/  IMAD.MOV.U32 R28, RZ, RZ, RZ ;  /* 0x000000ffff1c7224 */ /* 0x000fd200078e00ff */
[C---:B------:R-:W-:Y:S02]  /*22a0*/  FSETP.NEU.AND P2, PT, R25.reuse, RZ, PT ;  /* 0x000000ff1900720b */ /* 0x040fe40003f4d000 */
[----:B------:R-:W-:-:S04]  /*22b0*/  LOP3.LUT R27, R25, 0x80000000, R27, 0x48, !PT ;  /* 0x80000000191b7812 */ /* 0x000fc800078e481b */
[----:B------:R-:W-:-:S07]  /*22c0*/  LOP3.LUT R29, R27, R29, RZ, 0xfc, !PT ;  /* 0x0000001d1b1d7212 */ /* 0x000fce00078efcff */
[----:B------:R-:W-:Y:S05]  /*22d0*/  @!P2 BRA `(.L_x_50) ;  /* 0x00000000007ca947 */ /* 0x000fea0003800000 */
[----:B------:R-:W-:Y:S01]  /*22e0*/  IMAD.MOV R25, RZ, RZ, -R0 ;  /* 0x000000ffff197224 */ /* 0x000fe200078e0a00 */
[----:B------:R-:W-:Y:S01]  /*22f0*/  DMUL.RP R28, R32, R28 ;  /* 0x0000001c201c7228 */ /* 0x000fe20000008000 */
[----:B------:R-:W-:Y:S01]  /*2300*/  IMAD.MOV.U32 R24, RZ, RZ, RZ ;  /* 0x000000ffff187224 */ /* 0x000fe200078e00ff */
[----:B------:R-:W-:-:S05]  /*2310*/  IADD3 R9, PT, PT, -R0, -0x43300000, RZ ;  /* 0xbcd0000000097810 */ /* 0x000fca0007ffe1ff */
[----:B------:R-:W-:-:S03]  /*2320*/  DFMA R24, R38, -R24, R32 ;  /* 0x800000182618722b */ /* 0x000fc60000000020 */
[----:B------:R-:W-:-:S07]  /*2330*/  LOP3.LUT R27, R29, R27, RZ, 0x3c, !PT ;  /* 0x0000001b1d1b7212 */ /* 0x000fce00078e3cff */
[----:B------:R-:W-:-:S04]  /*2340*/  FSETP.NEU.AND P2, PT, |R25|, R9, PT ;  /* 0x000000091900720b */ /* 0x000fc80003f4d200 */
[----:B------:R-:W-:Y:S02]  /*2350*/  FSEL R38, R28, R38, !P2 ;  /* 0x000000261c267208 */ /* 0x000fe40005000000 */
[----:B------:R-:W-:Y:S01]  /*2360*/  FSEL R39, R27, R39, !P2 ;  /* 0x000000271b277208 */ /* 0x000fe20005000000 */
[----:B------:R-:W-:Y:S06]  /*2370*/  BRA `(.L_x_50) ;  /* 0x0000000000547947 */ /* 0x000fec0003800000 */
.L_x_49:
[----:B------:R-:W-:-:S14]  /*2380*/  DSETP.NAN.AND P2, PT, R28, R28, PT ;  /* 0x0000001c1c00722a */ /* 0x000fdc0003f48000 */
[----:B------:R-:W-:Y:S05]  /*2390*/  @P2 BRA `(.L_x_51) ;  /* 0x0000000000442947 */ /* 0x000fea0003800000 */
[----:B------:R-:W-:-:S14]  /*23a0*/  DSETP.NAN.AND P2, PT, R26, R26, PT ;  /* 0x0000001a1a00722a */ /* 0x000fdc0003f48000 */
[----:B------:R-:W-:Y:S05]  /*23b0*/  @P2 BRA `(.L_x_52) ;  /* 0x0000000000302947 */ /* 0x000fea0003800000 */
[----:B------:R-:W-:Y:S01]  /*23c0*/  ISETP.NE.AND P2, PT, R37, R9, PT ;  /* 0x000000092500720c */ /* 0x000fe20003f45270 */
[----:B------:R-:W-:Y:S02]  /*23d0*/  IMAD.MOV.U32 R38, RZ, RZ, 0x0 ;  /* 0x00000000ff267424 */ /* 0x000fe400078e00ff */
[----:B------:R-:W-:-:S10]  /*23e0*/  IMAD.MOV.U32 R39, RZ, RZ, -0x80000 ;  /* 0xfff80000ff277424 */ /* 0x000fd400078e00ff */
[----:B------:R-:W-:Y:S05]  /*23f0*/  @!P2 BRA `(.L_x_50) ;  /* 0x000000000034a947 */ /* 0x000fea0003800000 */
[----:B------:R-:W-:Y:S02]  /*2400*/  ISETP.NE.AND P2, PT, R37, 0x7ff00000, PT ;  /* 0x7ff000002500780c */ /* 0x000fe40003f45270 */
[----:B------:R-:W-:Y:S02]  /*2410*/  LOP3.LUT R39, R29, 0x80000000, R27, 0x48, !PT ;  /* 0x800000001d277812 */ /* 0x000fe400078e481b */
[----:B------:R-:W-:-:S13]  /*2420*/  ISETP.EQ.OR P2, PT, R9, RZ, !P2 ;  /* 0x000000ff0900720c */ /* 0x000fda0005742670 */
[----:B------:R-:W-:Y:S01]  /*2430*/  @P2 LOP3.LUT R0, R39, 0x7ff00000, RZ, 0xfc, !PT ;  /* 0x7ff0000027002812 */ /* 0x000fe200078efcff */
[----:B------:R-:W-:Y:S01]  /*2440*/  @!P2 IMAD.MOV.U32 R38, RZ, RZ, RZ ;  /* 0x000000ffff26a224 */ /* 0x000fe200078e00ff */
[----:B------:R-:W-:-:S03]  /*2450*/  @P2 MOV R38, RZ ;  /* 0x000000ff00262202 */ /* 0x000fc60000000f00 */
[----:B------:R-:W-:Y:S01]  /*2460*/  @P2 IMAD.MOV.U32 R39, RZ, RZ, R0 ;  /* 0x000000ffff272224 */ /* 0x000fe200078e0000 */
[----:B------:R-:W-:Y:S06]  /*2470*/  BRA `(.L_x_50) ;  /* 0x0000000000147947 */ /* 0x000fec0003800000 */
.L_x_52:
[----:B------:R-:W-:Y:S01]  /*2480*/  LOP3.LUT R39, R27, 0x80000, RZ, 0xfc, !PT ;  /* 0x000800001b277812 */ /* 0x000fe200078efcff */
[----:B------:R-:W-:Y:S01]  /*2490*/  IMAD.MOV.U32 R38, RZ, RZ, R26 ;  /* 0x000000ffff267224 */ /* 0x000fe200078e001a */
[----:B------:R-:W-:Y:S06]  /*24a0*/  BRA `(.L_x_50) ;  /* 0x0000000000087947 */ /* 0x000fec0003800000 */
.L_x_51:
[----:B------:R-:W-:Y:S01]  /*24b0*/  LOP3.LUT R39, R29, 0x80000, RZ, 0xfc, !PT ;  /* 0x000800001d277812 */ /* 0x000fe200078efcff */
[----:B------:R-:W-:-:S07]  /*24c0*/  IMAD.MOV.U32 R38, RZ, RZ, R28 ;  /* 0x000000ffff267224 */ /* 0x000fce00078e001c */
.L_x_50:
[----:B------:R-:W-:Y:S05]  /*24d0*/  BSYNC.RECONVERGENT B0 ;  /* 0x0000000000007941 */ /* 0x000fea0003800200 */
.L_x_48:
[----:B------:R-:W-:Y:S02]  /*24e0*/  IMAD.MOV.U32 R9, RZ, RZ, 0x0 ;  /* 0x00000000ff097424 */ /* 0x000fe400078e00ff */
[----:B------:R-:W-:Y:S02]  /*24f0*/  IMAD.MOV.U32 R2, RZ, RZ, R38 ;  /* 0x000000ffff027224 */ /* 0x000fe400078e0026 */
[----:B------:R-:W-:Y:S05]  /*2500*/  RET.REL.NODEC R8 `(_Z16biweight_detrendPKfS0_PfS1_ifi) ;  /* 0xffffffd808bc7950 */ /* 0x000fea0003c3ffff */
.L_x_53:
[----:B------:R-:W-:-:S00]  /*2510*/  BRA `(.L_x_53) ;  /* 0xfffffffc00fc7947 */ /* 0x000fc0000383ffff */
[----:B------:R-:W-:-:S00]  /*2520*/  NOP ;  /* 0x0000000000007918 */ /* 0x000fc00000000000 */
        /* <DEDUP_REMOVED lines=13> */
.L_x_183:


//--------------------- .text._Z18periodic_search_k2PKfS0_S0_PKiS2_PfS3_S3_PiS4_i --------------------------
	.section	.text._Z18periodic_search_k2PKfS0_S0_PKiS2_PfS3_S3_PiS4_i,"ax",@progbits
	.align	128
        .global         _Z18periodic_search_k2PKfS0_S0_PKiS2_PfS3_S3_PiS4_i
        .type           _Z18periodic_search_k2PKfS0_S0_PKiS2_PfS3_S3_PiS4_i,@function
        .size           _Z18periodic_search_k2PKfS0_S0_PKiS2_PfS3_S3_PiS4_i,(.L_x_193 - _Z18periodic_search_k2PKfS0_S0_PKiS2_PfS3_S3_PiS4_i)
        .other          _Z18periodic_search_k2PKfS0_S0_PKiS2_PfS3_S3_PiS4_i,@"STO_CUDA_ENTRY STV_DEFAULT"
_Z18periodic_search_k2PKfS0_S0_PKiS2_PfS3_S3_PiS4_i:
.text._Z18periodic_search_k2PKfS0_S0_PKiS2_PfS3_S3_PiS4_i:
[----:B------:R-:W-:Y:S01]  /*0000*/  LDC R1, c[0x0][0x37c] ;  /* 0x0000df00ff017b82 */ /* 0x000fe20000000800 */
[----:B------:R-:W0:Y:S07]  /*0010*/  S2R R10, SR_TID.X ;  /* 0x00000000000a7919 */ /* 0x000e2e0000002100 */
[----:B------:R-:W1:Y:S01]  /*0020*/  S2UR UR5, SR_CgaCtaId ;  /* 0x00000000000579c3 */ /* 0x000e620000008800 */
[----:B------:R-:W-:Y:S01]  /*0030*/  UMOV UR4, 0x400 ;  /* 0x0000040000047882 */ /* 0x000fe20000000000 */
[----:B------:R-:W2:Y:S01]  /*0040*/  LDCU UR6, c[0x0][0x3d0] ;  /* 0x00007a00ff0677ac */ /* 0x000ea20008000800 */
[----:B------:R-:W-:-:S05]  /*0050*/  IMAD.MOV.U32 R3, RZ, RZ, 0x7fc00000 ;  /* 0x7fc00000ff037424 */ /* 0x000fca00078e00ff */
[----:B------:R-:W3:Y:S01]  /*0060*/  LDC R13, c[0x0][0x360] ;  /* 0x0000d800ff0d7b82 */ /* 0x000ee20000000800 */
[----:B--2---:R-:W-:Y:S02]  /*0070*/  UISETP.GE.AND UP0, UPT, UR6, URZ, UPT ;  /* 0x000000ff0600728c */ /* 0x004fe4000bf06270 */
[----:B-1----:R-:W-:-:S06]  /*0080*/  ULEA UR4, UR5, UR4, 0x18 ;  /* 0x0000000405047291 */ /* 0x002fcc000f8ec0ff */
[----:B0-----:R-:W-:Y:S01]  /*0090*/  LEA R0, R10, UR4, 0x2 ;  /* 0x000000040a007c11 */ /* 0x001fe2000f8e10ff */
[----:B---3--:R-:W-:-:S04]  /*00a0*/  IMAD.MOV.U32 R7, RZ, RZ, R13 ;  /* 0x000000ffff077224 */ /* 0x008fc800078e000d */
[----:B------:R-:W0:Y:S01]  /*00b0*/  LDCU.64 UR4, c[0x0][0x358] ;  /* 0x00006b00ff0477ac */ /* 0x000e220008000a00 */
[----:B------:R-:W-:Y:S01]  /*00c0*/  IMAD R6, R13, 0x4, R0 ;  /* 0x000000040d067824 */ /* 0x000fe200078e0200 */
[----:B------:R1:W-:Y:S04]  /*00d0*/  STS [R0], R3 ;  /* 0x0000000300007388 */ /* 0x0003e80000000800 */
[----:B------:R1:W-:Y:S01]  /*00e0*/  STS [R6], R3 ;  /* 0x0000000306007388 */ /* 0x0003e20000000800 */
[----:B------:R-:W-:Y:S05]  /*00f0*/  BRA.U !UP0, `(.L_x_54) ;  /* 0x00000001087c7547 */ /* 0x000fea000b800000 */
[----:B------:R-:W2:Y:S01]  /*0100*/  LDC R12, c[0x0][0x3d0] ;  /* 0x0000f400ff0c7b82 */ /* 0x000ea20000000800 */
[----:B------:R-:W-:Y:S01]  /*0110*/  BSSY.RECONVERGENT B0, `(.L_x_54) ;  /* 0x000001d000007945 */ /* 0x000fe20003800200 */
[----:B------:R-:W-:Y:S02]  /*0120*/  IMAD.MOV.U32 R8, RZ, RZ, RZ ;  /* 0x000000ffff087224 */ /* 0x000fe400078e00ff */
[----:B------:R-:W-:-:S04]  /*0130*/  IMAD.MOV.U32 R9, RZ, RZ, 0x7fc00000 ;  /* 0x7fc00000ff097424 */ /* 0x000fc800078e00ff */
[----:B-1----:R-:W1:Y:S03]  /*0140*/  LDC.64 R2, c[0x0][0x380] ;  /* 0x0000e000ff027b82 */ /* 0x002e660000000a00 */
.L_x_61:
[----:B-1----:R-:W-:-:S05]  /*0150*/  IMAD.IADD R11, R10, 0x1, R8 ;  /* 0x000000010a0b7824 */ /* 0x002fca00078e0208 */
[----:B--2---:R-:W-:-:S13]  /*0160*/  ISETP.GE.AND P0, PT, R11, R12, PT ;  /* 0x0000000c0b00720c */ /* 0x004fda0003f06270 */
[----:B0-----:R-:W-:Y:S05]  /*0170*/  @P0 BRA `(.L_x_55) ;  /* 0x0000000000580947 */ /* 0x001fea0003800000 */
[----:B------:R-:W-:Y:S01]  /*0180*/  FSETP.NAN.AND P0, PT, |R9|, |R9|, PT ;  /* 0x400000090900720b */ /* 0x000fe20003f08200 */
[----:B------:R-:W-:Y:S04]  /*0190*/  BSSY.RECONVERGENT B1, `(.L_x_56) ;  /* 0x0000011000017945 */ /* 0x000fe80003800200 */
[----:B------:R-:W-:Y:S08]  /*01a0*/  BSSY.RELIABLE B2, `(.L_x_57) ;  /* 0x000000b000027945 */ /* 0x000ff00003800100 */
[----:B------:R-:W-:Y:S05]  /*01b0*/  @!P0 BRA `(.L_x_58) ;  /* 0x00000000000c8947 */ /* 0x000fea0003800000 */
[----:B-1----:R-:W-:-:S06]  /*01c0*/  IMAD.WIDE R4, R11, 0x4, R2 ;  /* 0x000000040b047825 */ /* 0x002fcc00078e0202 */
[----:B0-----:R0:W5:Y:S01]  /*01d0*/  LDG.E R5, desc[UR4][R4.64] ;  /* 0x0000000404057981 */ /* 0x001162000c1e1900 */
[----:B------:R-:W-:Y:S05]  /*01e0*/  BRA `(.L_x_59) ;  /* 0x0000000000187947 */ /* 0x000fea0003800000 */
.L_x_58:
[----:B-1----:R-:W-:-:S06]  /*01f0*/  IMAD.WIDE R4, R11, 0x4, R2 ;  /* 0x000000040b047825 */ /* 0x002fcc00078e0202 */
[----:B0-----:R-:W2:Y:S02]  /*0200*/  LDG.E R5, desc[UR4][R4.64] ;  /* 0x0000000404057981 */ /* 0x001ea4000c1e1900 */
[----:B--2---:R-:W-:-:S04]  /*0210*/  FSETP.NAN.AND P0, PT, |R5|, |R5|, PT ;  /* 0x400000050500720b */ /* 0x004fc80003f08200 */
[----:B------:R-:W-:-:S13]  /*0220*/  FSETP.LEU.OR P0, PT, R5, R9, P0 ;  /* 0x000000090500720b */ /* 0x000fda000070b400 */
[----:B------:R-:W-:Y:S05]  /*0230*/  @P0 BREAK.RELIABLE B2 ;  /* 0x0000000000020942 */ /* 0x000fea0003800100 */
[----:B------:R-:W-:Y:S05]  /*0240*/  @P0 BRA `(.L_x_60) ;  /* 0x0000000000140947 */ /* 0x000fea0003800000 */
.L_x_59:
[----:B------:R-:W-:Y:S05]  /*0250*/  BSYNC.RELIABLE B2 ;  /* 0x0000000000027941 */ /* 0x000fea0003800100 */
.L_x_57:
[----:B------:R-:W-:Y:S01]  /*0260*/  I2FP.F32.S32 R11, R11 ;  /* 0x0000000b000b7245 */ /* 0x000fe20000201400 */
[----:B-----5:R1:W-:Y:S01]  /*0270*/  STS [R0], R5 ;  /* 0x0000000500007388 */ /* 0x0203e20000000800 */
[----:B------:R-:W-:-:S03]  /*0280*/  IMAD.MOV.U32 R9, RZ, RZ, R5 ;  /* 0x000000ffff097224 */ /* 0x000fc600078e0005 */
[----:B------:R1:W-:Y:S04]  /*0290*/  STS [R6], R11 ;  /* 0x0000000b06007388 */ /* 0x0003e80000000800 */
.L_x_60:
[----:B------:R-:W-:Y:S05]  /*02a0*/  BSYNC.RECONVERGENT B1 ;  /* 0x0000000000017941 */ /* 0x000fea0003800200 */
.L_x_56:
[----:B------:R-:W-:-:S05]  /*02b0*/  IMAD.IADD R8, R7, 0x1, R8 ;  /* 0x0000000107087824 */ /* 0x000fca00078e0208 */
[----:B------:R-:W-:-:S13]  /*02c0*/  ISETP.GT.AND P0, PT, R8, R12, PT ;  /* 0x0000000c0800720c */ /* 0x000fda0003f04270 */
[----:B------:R-:W-:Y:S05]  /*02d0*/  @!P0 BRA `(.L_x_61) ;  /* 0xfffffffc009c8947 */ /* 0x000fea000383ffff */
.L_x_55:
[----:B0-----:R-:W-:Y:S05]  /*02e0*/  BSYNC.RECONVERGENT B0 ;  /* 0x0000000000007941 */ /* 0x001fea0003800200 */
.L_x_54:
[----:B------:R-:W-:Y:S01]  /*02f0*/  BAR.SYNC.DEFER_BLOCKING 0x0 ;  /* 0x0000000000007b1d */ /* 0x000fe20000010000 */
[----:B------:R-:W-:-:S13]  /*0300*/  ISETP.GE.U32.AND P0, PT, R7, 0x2, PT ;  /* 0x000000020700780c */ /* 0x000fda0003f06070 */
[----:B------:R-:W-:Y:S05]  /*0310*/  @!P0 BRA `(.L_x_62) ;  /* 0x00000000004c8947 */ /* 0x000fea0003800000 */
.L_x_65:
[--C-:B------:R-:W-:Y:S01]  /*0320*/  IMAD.MOV.U32 R4, RZ, RZ, R7.reuse ;  /* 0x000000ffff047224 */ /* 0x100fe200078e0007 */
[----:B------:R-:W-:Y:S01]  /*0330*/  SHF.R.U32.HI R7, RZ, 0x1, R7 ;  /* 0x00000001ff077819 */ /* 0x000fe20000011607 */
[----:B------:R-:W-:Y:S03]  /*0340*/  BSSY.RECONVERGENT B0, `(.L_x_63) ;  /* 0x000000d000007945 */ /* 0x000fe60003800200 */
[----:B------:R-:W-:-:S13]  /*0350*/  ISETP.GE.U32.AND P0, PT, R10, R7, PT ;  /* 0x000000070a00720c */ /* 0x000fda0003f06070 */
[----:B--2---:R-:W-:Y:S05]  /*0360*/  @P0 BRA `(.L_x_64) ;  /* 0x0000000000280947 */ /* 0x004fea0003800000 */
[----:B------:R-:W-:Y:S01]  /*0370*/  IMAD R8, R7, 0x4, R0 ;  /* 0x0000000407087824 */ /* 0x000fe200078e0200 */
[----:B-1----:R-:W-:Y:S04]  /*0380*/  LDS R2, [R0] ;  /* 0x0000000000027984 */ /* 0x002fe80000000800 */
[----:B------:R-:W1:Y:S02]  /*0390*/  LDS R5, [R8] ;  /* 0x0000000008057984 */ /* 0x000e640000000800 */
[----:B-1----:R-:W-:-:S04]  /*03a0*/  FSETP.NAN.AND P0, PT, |R5|, |R5|, PT ;  /* 0x400000050500720b */ /* 0x002fc80003f08200 */
[----:B------:R-:W-:-:S04]  /*03b0*/  FSETP.LEU.OR P0, PT, R5, R2, P0 ;  /* 0x000000020500720b */ /* 0x000fc8000070b400 */
[----:B------:R-:W-:-:S13]  /*03c0*/  FSETP.NUM.AND P0, PT, |R2|, |R2|, P0 ;  /* 0x400000020200720b */ /* 0x000fda0000707200 */
[----:B------:R-:W-:Y:S01]  /*03d0*/  @!P0 IMAD R2, R13, 0x4, R8 ;  /* 0x000000040d028824 */ /* 0x000fe200078e0208 */
[----:B------:R-:W-:Y:S04]  /*03e0*/  @!P0 STS [R0], R5 ;  /* 0x0000000500008388 */ /* 0x000fe80000000800 */
[----:B------:R-:W1:Y:S04]  /*03f0*/  @!P0 LDS R3, [R2] ;  /* 0x0000000002038984 */ /* 0x000e680000000800 */
[----:B-1----:R2:W-:Y:S02]  /*0400*/  @!P0 STS [R6], R3 ;  /* 0x0000000306008388 */ /* 0x0025e40000000800 */
.L_x_64:
[----:B0-----:R-:W-:Y:S05]  /*0410*/  BSYNC.RECONVERGENT B0 ;  /* 0x0000000000007941 */ /* 0x001fea0003800200 */
.L_x_63:
[----:B------:R-:W-:Y:S01]  /*0420*/  BAR.SYNC.DEFER_BLOCKING 0x0 ;  /* 0x0000000000007b1d */ /* 0x000fe20000010000 */
[----:B------:R-:W-:-:S13]  /*0430*/  ISETP.GT.U32.AND P0, PT, R4, 0x3, PT ;  /* 0x000000030400780c */ /* 0x000fda0003f04070 */
[----:B------:R-:W-:Y:S05]  /*0440*/  @P0 BRA `(.L_x_65) ;  /* 0xfffffffc00b40947 */ /* 0x000fea000383ffff */
.L_x_62:
[----:B-12---:R-:W1:Y:S01]  /*0450*/  S2R R3, SR_CgaCtaId ;  /* 0x0000000000037919 */ /* 0x006e620000008800 */
[----:B------:R-:W-:Y:S01]  /*0460*/  MOV R0, 0x400 ;  /* 0x0000040000007802 */ /* 0x000fe20000000f00 */
[----:B------:R-:W2:Y:S01]  /*0470*/  LDCU.128 UR8, c[0x0][0x380] ;  /* 0x00007000ff0877ac */ /* 0x000ea20008000c00 */
[----:B------:R-:W3:Y:S01]  /*0480*/  LDC.64 R4, c[0x0][0x3b0] ;  /* 0x0000ec00ff047b82 */ /* 0x000ee20000000a00 */
[----:B------:R-:W4:Y:S01]  /*0490*/  LDCU.64 UR6, c[0x0][0x3a0] ;  /* 0x00007400ff0677ac */ /* 0x000f220008000a00 */
[----:B-1----:R-:W-:-:S05]  /*04a0*/  LEA R0, R3, R0, 0x18 ;  /* 0x0000000003007211 */ /* 0x002fca00078ec0ff */
[----:B------:R-:W-:-:S06]  /*04b0*/  IMAD R0, R13, 0x4, R0 ;  /* 0x000000040d007824 */ /* 0x000fcc00078e0200 */
[----:B------:R-:W1:Y:S02]  /*04c0*/  LDS R0, [R0] ;  /* 0x0000000000007984 */ /* 0x000e640000000800 */
[----:B-1----:R-:W1:Y:S02]  /*04d0*/  F2I.S64 R2, R0 ;  /* 0x0000000000027311 */ /* 0x002e640000201900 */
[--C-:B-1----:R-:W-:Y:S02]  /*04e0*/  SHF.R.S64 R14, RZ, 0x1e, R2.reuse ;  /* 0x0000001eff0e7819 */ /* 0x102fe40000001002 */
[----:B------:R-:W-:Y:S02]  /*04f0*/  SHF.R.S32.HI R16, RZ, 0x1e, R2 ;  /* 0x0000001eff107819 */ /* 0x000fe40000011402 */
[----:B--2---:R-:W-:-:S04]  /*0500*/  IADD3 R6, P0, PT, R14, UR8, RZ ;  /* 0x000000080e067c10 */ /* 0x004fc8000ff1e0ff */
[----:B------:R-:W-:-:S05]  /*0510*/  IADD3.X R7, PT, PT, R16, UR9, RZ, P0, !PT ;  /* 0x0000000910077c10 */ /* 0x000fca00087fe4ff */
[----:B0-----:R-:W2:Y:S01]  /*0520*/  LDG.E R15, desc[UR4][R6.64] ;  /* 0x00000004060f7981 */ /* 0x001ea2000c1e1900 */
[----:B------:R-:W2:Y:S01]  /*0530*/  LDC.64 R2, c[0x0][0x3a8] ;  /* 0x0000ea00ff027b82 */ /* 0x000ea20000000a00 */
[----:B------:R-:W-:-:S04]  /*0540*/  IADD3 R8, P0, PT, R14, UR10, RZ ;  /* 0x0000000a0e087c10 */ /* 0x000fc8000ff1e0ff */
[----:B------:R-:W-:Y:S01]  /*0550*/  IADD3.X R9, PT, PT, R16, UR11, RZ, P0, !PT ;  /* 0x0000000b10097c10 */ /* 0x000fe200087fe4ff */
[----:B------:R-:W0:Y:S01]  /*0560*/  LDCU.128 UR8, c[0x0][0x390] ;  /* 0x00007200ff0877ac */ /* 0x000e220008000c00 */
[----:B--2---:R1:W-:Y:S04]  /*0570*/  STG.E desc[UR4][R2.64], R15 ;  /* 0x0000000f02007986 */ /* 0x0043e8000c101904 */
[----:B------:R-:W3:Y:S01]  /*0580*/  LDG.E R17, desc[UR4][R8.64] ;  /* 0x0000000408117981 */ /* 0x000ee2000c1e1900 */
[----:B0-----:R-:W-:-:S04]  /*0590*/  IADD3 R10, P0, PT, R14, UR8, RZ ;  /* 0x000000080e0a7c10 */ /* 0x001fc8000ff1e0ff */
[----:B------:R-:W-:Y:S01]  /*05a0*/  IADD3.X R11, PT, PT, R16, UR9, RZ, P0, !PT ;  /* 0x00000009100b7c10 */ /* 0x000fe200087fe4ff */
[----:B------:R-:W0:Y:S01]  /*05b0*/  LDC.64 R6, c[0x0][0x3b8] ;  /* 0x0000ee00ff067b82 */ /* 0x000e220000000a00 */
[----:B------:R-:W-:Y:S01]  /*05c0*/  IADD3 R12, P0, PT, R14, UR10, RZ ;  /* 0x0000000a0e0c7c10 */ /* 0x000fe2000ff1e0ff */
[----:B---3--:R2:W-:Y:S04]  /*05d0*/  STG.E desc[UR4][R4.64], R17 ;  /* 0x0000001104007986 */ /* 0x0085e8000c101904 */
[----:B------:R-:W0:Y:S01]  /*05e0*/  LDG.E R11, desc[UR4][R10.64] ;  /* 0x000000040a0b7981 */ /* 0x000e22000c1e1900 */
[----:B------:R-:W-:Y:S01]  /*05f0*/  IADD3.X R13, PT, PT, R16, UR11, RZ, P0, !PT ;  /* 0x0000000b100d7c10 */ /* 0x000fe200087fe4ff */
[----:B-1----:R-:W1:Y:S01]  /*0600*/  LDC.64 R2, c[0x0][0x3c0] ;  /* 0x0000f000ff027b82 */ /* 0x002e620000000a00 */
[----:B----4-:R-:W-:Y:S01]  /*0610*/  IADD3 R8, P0, PT, R14, UR6, RZ ;  /* 0x000000060e087c10 */ /* 0x010fe2000ff1e0ff */
[----:B0-----:R-:W-:Y:S04]  /*0620*/  STG.E desc[UR4][R6.64], R11 ;  /* 0x0000000b06007986 */ /* 0x001fe8000c101904 */
[----:B------:R-:W1:Y:S01]  /*0630*/  LDG.E R13, desc[UR4][R12.64] ;  /* 0x000000040c0d7981 */ /* 0x000e62000c1e1900 */
[----:B------:R-:W-:Y:S01]  /*0640*/  IADD3.X R9, PT, PT, R16, UR7, RZ, P0, !PT ;  /* 0x0000000710097c10 */ /* 0x000fe200087fe4ff */
[----:B--2---:R-:W0:Y:S02]  /*0650*/  LDC.64 R4, c[0x0][0x3c8] ;  /* 0x0000f200ff047b82 */ /* 0x004e240000000a00 */
[----:B-1----:R-:W-:Y:S04]  /*0660*/  STG.E desc[UR4][R2.64], R13 ;  /* 0x0000000d02007986 */ /* 0x002fe8000c101904 */
[----:B------:R-:W0:Y:S04]  /*0670*/  LDG.E R9, desc[UR4][R8.64] ;  /* 0x0000000408097981 */ /* 0x000e28000c1e1900 */
[----:B0-----:R-:W-:Y:S01]  /*0680*/  STG.E desc[UR4][R4.64], R9 ;  /* 0x0000000904007986 */ /* 0x001fe2000c101904 */
[----:B------:R-:W-:Y:S05]  /*0690*/  EXIT ;  /* 0x000000000000794d */ /* 0x000fea0003800000 */
.L_x_66:
        /* <DEDUP_REMOVED lines=14> */
.L_x_193:


//--------------------- .text._Z18periodic_search_k1fPKfS0_S0_iiiiPfS1_S1_PiS2_ --------------------------
	.section	.text._Z18periodic_search_k1fPKfS0_S0_iiiiPfS1_S1_PiS2_,"ax",@progbits
	.align	128
        .global         _Z18periodic_search_k1fPKfS0_S0_iiiiPfS1_S1_PiS2_
        .type           _Z18periodic_search_k1fPKfS0_S0_iiiiPfS1_S1_PiS2_,@function
        .size           _Z18periodic_search_k1fPKfS0_S0_iiiiPfS1_S1_PiS2_,(.L_x_185 - _Z18periodic_search_k1fPKfS0_S0_iiiiPfS1_S1_PiS2_)
        .other          _Z18periodic_search_k1fPKfS0_S0_iiiiPfS1_S1_PiS2_,@"STO_CUDA_ENTRY STV_DEFAULT"
_Z18periodic_search_k1fPKfS0_S0_iiiiPfS1_S1_PiS2_:
.text._Z18periodic_search_k1fPKfS0_S0_iiiiPfS1_S1_PiS2_:
[----:B------:R-:W-:Y:S01]  /*0000*/  LDC R1, c[0x0][0x37c] ;  /* 0x0000df00ff017b82 */ /* 0x000fe20000000800 */
[----:B------:R-:W0:Y:S07]  /*0010*/  S2R R10, SR_TID.X ;  /* 0x00000000000a7919 */ /* 0x000e2e0000002100 */
[----:B------:R-:W1:Y:S01]  /*0020*/  S2UR UR5, SR_CgaCtaId ;  /* 0x00000000000579c3 */ /* 0x000e620000008800 */
[----:B------:R-:W-:Y:S01]  /*0030*/  UMOV UR4, 0x400 ;  /* 0x0000040000047882 */ /* 0x000fe20000000000 */
[----:B------:R-:W2:Y:S01]  /*0040*/  LDCU UR9, c[0x0][0x3ac] ;  /* 0x00007580ff0977ac */ /* 0x000ea20008000800 */
[----:B------:R-:W3:Y:S01]  /*0050*/  S2R R12, SR_CTAID.Y ;  /* 0x00000000000c7919 */ /* 0x000ee20000002600 */
[----:B------:R-:W-:Y:S01]  /*0060*/  IMAD.MOV.U32 R0, RZ, RZ, 0x7fc00000 ;  /* 0x7fc00000ff007424 */ /* 0x000fe200078e00ff */
[----:B------:R-:W-:Y:S01]  /*0070*/  PLOP3.LUT P0, PT, PT, PT, PT, 0x8, 0x80 ;  /* 0x000000000080781c */ /* 0x000fe20003f0e170 */
[----:B------:R-:W4:Y:S01]  /*0080*/  LDCU UR8, c[0x0][0x3a4] ;  /* 0x00007480ff0877ac */ /* 0x000f220008000800 */
[----:B------:R-:W3:Y:S01]  /*0090*/  S2R R3, SR_TID.Y ;  /* 0x0000000000037919 */ /* 0x000ee20000002200 */
[----:B------:R-:W5:Y:S01]  /*00a0*/  LDC R11, c[0x0][0x360] ;  /* 0x0000d800ff0b7b82 */ /* 0x000f620000000800 */
[----:B------:R-:W-:Y:S01]  /*00b0*/  IMAD.MOV.U32 R19, RZ, RZ, RZ ;  /* 0x000000ffff137224 */ /* 0x000fe200078e00ff */
[----:B------:R-:W3:Y:S01]  /*00c0*/  LDCU UR7, c[0x0][0x364] ;  /* 0x00006c80ff0777ac */ /* 0x000ee20008000800 */
[----:B------:R-:W-:-:S05]  /*00d0*/  IMAD.MOV.U32 R2, RZ, RZ, RZ ;  /* 0x000000ffff027224 */ /* 0x000fca00078e00ff */
[----:B------:R-:W4:Y:S01]  /*00e0*/  S2UR UR6, SR_CTAID.X ;  /* 0x00000000000679c3 */ /* 0x000f220000002500 */
[----:B--2---:R-:W-:Y:S02]  /*00f0*/  UISETP.GE.AND UP0, UPT, UR9, 0x1, UPT ;  /* 0x000000010900788c */ /* 0x004fe4000bf06270 */
[----:B-1----:R-:W-:-:S06]  /*0100*/  ULEA UR4, UR5, UR4, 0x18 ;  /* 0x0000000405047291 */ /* 0x002fcc000f8ec0ff */
[----:B0-----:R-:W-:Y:S01]  /*0110*/  LEA R14, R10, UR4, 0x2 ;  /* 0x000000040a0e7c11 */ /* 0x001fe2000f8e10ff */
[----:B-----5:R-:W-:-:S04]  /*0120*/  IMAD.MOV.U32 R17, RZ, RZ, R11 ;  /* 0x000000ffff117224 */ /* 0x020fc800078e000b */
[----:B------:R-:W0:Y:S01]  /*0130*/  LDCU.64 UR4, c[0x0][0x358] ;  /* 0x00006b00ff0477ac */ /* 0x000e220008000a00 */
[----:B------:R-:W-:Y:S01]  /*0140*/  IMAD R13, R11, 0x4, R14 ;  /* 0x000000040b0d7824 */ /* 0x000fe200078e020e */
[----:B------:R1:W-:Y:S01]  /*0150*/  STS [R14], R0 ;  /* 0x000000000e007388 */ /* 0x0003e20000000800 */
[----:B---3--:R-:W-:-:S03]  /*0160*/  IMAD R16, R12, UR7, R3 ;  /* 0x000000070c107c24 */ /* 0x008fc6000f8e0203 */
[----:B------:R1:W-:Y:S01]  /*0170*/  STS [R13], R0 ;  /* 0x000000000d007388 */ /* 0x0003e20000000800 */
[----:B----4-:R-:W-:Y:S02]  /*0180*/  IMAD R15, R11, UR6, R10 ;  /* 0x000000060b0f7c24 */ /* 0x010fe4000f8e020a */
[----:B------:R-:W-:Y:S01]  /*0190*/  VIADD R16, R16, UR8 ;  /* 0x0000000810107c36 */ /* 0x000fe20008000000 */
[----:B------:R-:W-:Y:S06]  /*01a0*/  BRA.U !UP0, `(.L_x_67) ;  /* 0x0000000108bc7547 */ /* 0x000fec000b800000 */
[----:B------:R-:W2:Y:S01]  /*01b0*/  LDC R9, c[0x0][0x3a0] ;  /* 0x0000e800ff097b82 */ /* 0x000ea20000000800 */
[----:B------:R-:W-:Y:S01]  /*01c0*/  HFMA2 R22, -RZ, RZ, 0, 0 ;  /* 0x00000000ff167431 */ /* 0x000fe200000001ff */
[----:B------:R-:W-:Y:S01]  /*01d0*/  BSSY.RECONVERGENT B0, `(.L_x_68) ;  /* 0x000002a000007945 */ /* 0x000fe20003800200 */
[----:B------:R-:W-:Y:S01]  /*01e0*/  IMAD.MOV.U32 R8, RZ, RZ, RZ ;  /* 0x000000ffff087224 */ /* 0x000fe200078e00ff */
[----:B------:R-:W-:Y:S01]  /*01f0*/  CS2R R18, SRZ ;  /* 0x0000000000127805 */ /* 0x000fe2000001ff00 */
[----:B------:R-:W3:Y:S03]  /*0200*/  LDCU UR7, c[0x0][0x380] ;  /* 0x00007000ff0777ac */ /* 0x000ee60008000800 */
[----:B------:R-:W4:Y:S01]  /*0210*/  LDC.64 R4, c[0x0][0x398] ;  /* 0x0000e600ff047b82 */ /* 0x000f220000000a00 */
[----:B------:R-:W0:Y:S07]  /*0220*/  LDCU UR8, c[0x0][0x3ac] ;  /* 0x00007580ff0877ac */ /* 0x000e2e0008000800 */
[----:B------:R-:W0:Y:S02]  /*0230*/  LDC.64 R6, c[0x0][0x390] ;  /* 0x0000e400ff067b82 */ /* 0x000e240000000a00 */
.L_x_75:
[----:B-1----:R-:W-:-:S05]  /*0240*/  I2FP.F32.U32 R0, R22 ;  /* 0x0000001600007245 */ /* 0x002fca0000201000 */
[----:B---3--:R-:W-:-:S04]  /*0250*/  FMUL R0, R0, UR7 ;  /* 0x0000000700007c20 */ /* 0x008fc80008400000 */
[----:B------:R-:W1:Y:S02]  /*0260*/  F2I.S64 R2, R0 ;  /* 0x0000000000027311 */ /* 0x000e640000201900 */
[----:B-1----:R-:W-:-:S05]  /*0270*/  IMAD.IADD R2, R15, 0x1, R2 ;  /* 0x000000010f027824 */ /* 0x002fca00078e0202 */
[----:B--2---:R-:W-:-:S13]  /*0280*/  ISETP.GE.AND P0, PT, R2, R9, PT ;  /* 0x000000090200720c */ /* 0x004fda0003f06270 */
[----:B------:R-:W-:Y:S05]  /*0290*/  @P0 BRA `(.L_x_69) ;  /* 0x0000000000740947 */ /* 0x000fea0003800000 */
[----:B------:R-:W-:-:S04]  /*02a0*/  IMAD R21, R16, R9, R2 ;  /* 0x0000000910157224 */ /* 0x000fc800078e0202 */
[----:B----4-:R-:W-:-:S05]  /*02b0*/  IMAD.WIDE R2, R21, 0x4, R4 ;  /* 0x0000000415027825 */ /* 0x010fca00078e0204 */
[----:B0-----:R-:W2:Y:S01]  /*02c0*/  LDG.E R23, desc[UR4][R2.64] ;  /* 0x0000000402177981 */ /* 0x001ea2000c1e1900 */
[----:B------:R-:W-:Y:S01]  /*02d0*/  BSSY.RECONVERGENT B1, `(.L_x_70) ;  /* 0x0000016000017945 */ /* 0x000fe20003800200 */
[----:B--2---:R-:W-:-:S13]  /*02e0*/  FSETP.NEU.AND P0, PT, |R23|, +INF , PT ;  /* 0x7f8000001700780b */ /* 0x004fda0003f0d200 */
[----:B------:R-:W-:Y:S05]  /*02f0*/  @!P0 BRA `(.L_x_71) ;  /* 0x00000000004c8947 */ /* 0x000fea0003800000 */
[----:B------:R-:W-:Y:S01]  /*0300*/  VIADD R0, R23, 0x1800000 ;  /* 0x0180000017007836 */ /* 0x000fe20000000000 */
[----:B------:R-:W-:Y:S04]  /*0310*/  BSSY.RECONVERGENT B2, `(.L_x_72) ;  /* 0x000000c000027945 */ /* 0x000fe80003800200 */
[----:B------:R-:W-:-:S04]  /*0320*/  LOP3.LUT R0, R0, 0x7f800000, RZ, 0xc0, !PT ;  /* 0x7f80000000007812 */ /* 0x000fc800078ec0ff */
[----:B------:R-:W-:-:S13]  /*0330*/  ISETP.GT.U32.AND P0, PT, R0, 0x1ffffff, PT ;  /* 0x01ffffff0000780c */ /* 0x000fda0003f04070 */
[----:B------:R-:W-:Y:S05]  /*0340*/  @P0 BRA `(.L_x_73) ;  /* 0x0000000000100947 */ /* 0x000fea0003800000 */
[----:B------:R-:W-:Y:S01]  /*0350*/  IMAD.MOV.U32 R0, RZ, RZ, R23 ;  /* 0x000000ffff007224 */ /* 0x000fe200078e0017 */
[----:B------:R-:W-:-:S07]  /*0360*/  MOV R20, 0x380 ;  /* 0x0000038000147802 */ /* 0x000fce0000000f00 */
[----:B------:R-:W-:Y:S05]  /*0370*/  CALL.REL.NOINC `($__internal_1_$__cuda_sm20_rcp_rn_f32_slowpath) ;  /* 0x0000000800847944 */ /* 0x000fea0003c00000 */
[----:B------:R-:W-:Y:S05]  /*0380*/  BRA `(.L_x_74) ;  /* 0x0000000000107947 */ /* 0x000fea0003800000 */
.L_x_73:
[----:B------:R-:W0:Y:S02]  /*0390*/  MUFU.RCP R0, R23 ;  /* 0x0000001700007308 */ /* 0x000e240000001000 */
[----:B0-----:R-:W-:-:S04]  /*03a0*/  FFMA R2, R23, R0, -1 ;  /* 0xbf80000017027423 */ /* 0x001fc80000000000 */
[----:B------:R-:W-:-:S04]  /*03b0*/  FADD.FTZ R3, -R2, -RZ ;  /* 0x800000ff02037221 */ /* 0x000fc80000010100 */
[----:B------:R-:W-:-:S07]  /*03c0*/  FFMA R0, R0, R3, R0 ;  /* 0x0000000300007223 */ /* 0x000fce0000000000 */
.L_x_74:
[----:B------:R-:W-:Y:S05]  /*03d0*/  BSYNC.RECONVERGENT B2 ;  /* 0x0000000000027941 */ /* 0x000fea0003800200 */
.L_x_72:
[----:B------:R-:W-:-:S06]  /*03e0*/  IMAD.WIDE R2, R21, 0x4, R6 ;  /* 0x0000000415027825 */ /* 0x000fcc00078e0206 */
[----:B------:R-:W2:Y:S01]  /*03f0*/  LDG.E R2, desc[UR4][R2.64] ;  /* 0x0000000402027981 */ /* 0x000ea2000c1e1900 */
[----:B------:R-:W-:Y:S01]  /*0400*/  FADD R8, R8, R0 ;  /* 0x0000000008087221 */ /* 0x000fe20000000000 */
[----:B------:R-:W-:Y:S02]  /*0410*/  VIADD R18, R18, 0x1 ;  /* 0x0000000112127836 */ /* 0x000fe40000000000 */
[----:B--2---:R-:W-:-:S07]  /*0420*/  FFMA R19, R2, R0, R19 ;  /* 0x0000000002137223 */ /* 0x004fce0000000013 */
.L_x_71:
[----:B------:R-:W-:Y:S05]  /*0430*/  BSYNC.RECONVERGENT B1 ;  /* 0x0000000000017941 */ /* 0x000fea0003800200 */
.L_x_70:
[----:B------:R-:W-:-:S05]  /*0440*/  VIADD R22, R22, 0x1 ;  /* 0x0000000116167836 */ /* 0x000fca0000000000 */
[----:B------:R-:W-:-:S13]  /*0450*/  ISETP.NE.AND P0, PT, R22, UR8, PT ;  /* 0x0000000816007c0c */ /* 0x000fda000bf05270 */
[----:B------:R-:W-:Y:S05]  /*0460*/  @P0 BRA `(.L_x_75) ;  /* 0xfffffffc00740947 */ /* 0x000fea000383ffff */
.L_x_69:
[----:B0-----:R-:W-:Y:S05]  /*0470*/  BSYNC.RECONVERGENT B0 ;  /* 0x0000000000007941 */ /* 0x001fea0003800200 */
.L_x_68:
[----:B------:R-:W-:Y:S01]  /*0480*/  ISETP.NE.AND P0, PT, R18, RZ, PT ;  /* 0x000000ff1200720c */ /* 0x000fe20003f05270 */
[----:B------:R-:W-:-:S12]  /*0490*/  IMAD.MOV.U32 R2, RZ, RZ, R8 ;  /* 0x000000ffff027224 */ /* 0x000fd800078e0008 */
.L_x_67:
[----:B----4-:R-:W1:Y:S01]  /*04a0*/  MUFU.RCP R5, R2 ;  /* 0x0000000200057308 */ /* 0x010e620000001000 */
[----:B------:R-:W2:Y:S01]  /*04b0*/  LDCU UR7, c[0x0][0x380] ;  /* 0x00007000ff0777ac */ /* 0x000ea20008000800 */
[----:B------:R-:W-:Y:S01]  /*04c0*/  I2FP.F32.S32 R3, R15 ;  /* 0x0000000f00037245 */ /* 0x000fe20000201400 */
[----:B------:R-:W-:Y:S01]  /*04d0*/  BSSY.RECONVERGENT B0, `(.L_x_76) ;  /* 0x0000011000007945 */ /* 0x000fe20003800200 */
[----:B------:R-:W3:Y:S04]  /*04e0*/  LDCU.64 UR8, c[0x0][0x3a8] ;  /* 0x00007500ff0877ac */ /* 0x000ee80008000a00 */
[----:B------:R-:W4:Y:S01]  /*04f0*/  FCHK P1, R19, R2 ;  /* 0x0000000213007302 */ /* 0x000f220000020000 */
[----:B-1----:R-:W-:Y:S01]  /*0500*/  FFMA R0, R5, -R2, 1 ;  /* 0x3f80000005007423 */ /* 0x002fe20000000802 */
[----:B--2---:R-:W-:-:S03]  /*0510*/  FSETP.LTU.AND P0, PT, R3, UR7, P0 ;  /* 0x0000000703007c0b */ /* 0x004fc60008709000 */
[----:B------:R-:W-:Y:S01]  /*0520*/  FFMA R0, R5, R0, R5 ;  /* 0x0000000005007223 */ /* 0x000fe20000000005 */
[----:B---3--:R-:W-:Y:S01]  /*0530*/  ISETP.LE.AND P0, PT, R16, UR8, P0 ;  /* 0x0000000810007c0c */ /* 0x008fe20008703270 */
[----:B------:R-:W-:Y:S02]  /*0540*/  UISETP.GE.AND UP0, UPT, UR9, 0x1, UPT ;  /* 0x000000010900788c */ /* 0x000fe4000bf06270 */
[----:B------:R-:W-:-:S04]  /*0550*/  FFMA R3, R0, R19, RZ ;  /* 0x0000001300037223 */ /* 0x000fc800000000ff */
[----:B------:R-:W-:-:S04]  /*0560*/  FFMA R18, R3, -R2, R19 ;  /* 0x8000000203127223 */ /* 0x000fc80000000013 */
[----:B------:R-:W-:Y:S01]  /*0570*/  FFMA R18, R0, R18, R3 ;  /* 0x0000001200127223 */ /* 0x000fe20000000003 */
[----:B----4-:R-:W-:Y:S06]  /*0580*/  @!P1 BRA `(.L_x_77) ;  /* 0x0000000000149947 */ /* 0x010fec0003800000 */
[----:B------:R-:W-:Y:S01]  /*0590*/  MOV R0, R19 ;  /* 0x0000001300007202 */ /* 0x000fe20000000f00 */
[----:B------:R-:W-:Y:S01]  /*05a0*/  IMAD.MOV.U32 R3, RZ, RZ, R2 ;  /* 0x000000ffff037224 */ /* 0x000fe200078e0002 */
[----:B------:R-:W-:-:S07]  /*05b0*/  MOV R22, 0x5d0 ;  /* 0x000005d000167802 */ /* 0x000fce0000000f00 */
[----:B0-----:R-:W-:Y:S05]  /*05c0*/  CALL.REL.NOINC `($__internal_2_$__cuda_sm3x_div_rn_noftz_f32_slowpath) ;  /* 0x0000000800c87944 */ /* 0x001fea0003c00000 */
[----:B------:R-:W-:-:S07]  /*05d0*/  IMAD.MOV.U32 R18, RZ, RZ, R0 ;  /* 0x000000ffff127224 */ /* 0x000fce00078e0000 */
.L_x_77:
[----:B0-----:R-:W-:Y:S05]  /*05e0*/  BSYNC.RECONVERGENT B0 ;  /* 0x0000000000007941 */ /* 0x001fea0003800200 */
.L_x_76:
[----:B------:R-:W-:Y:S02]  /*05f0*/  CS2R R4, SRZ ;  /* 0x0000000000047805 */ /* 0x000fe4000001ff00 */
[----:B------:R-:W-:Y:S01]  /*0600*/  CS2R R6, SRZ ;  /* 0x0000000000067805 */ /* 0x000fe2000001ff00 */
[----:B------:R-:W-:Y:S06]  /*0610*/  BRA.U !UP0, `(.L_x_78) ;  /* 0x0000000108cc7547 */ /* 0x000fec000b800000 */
[----:B------:R-:W0:Y:S01]  /*0620*/  LDC R19, c[0x0][0x3a0] ;  /* 0x0000e800ff137b82 */ /* 0x000e220000000800 */
[----:B------:R-:W-:Y:S01]  /*0630*/  BSSY.RECONVERGENT B0, `(.L_x_79) ;  /* 0x000002e000007945 */ /* 0x000fe20003800200 */
[----:B------:R-:W-:Y:S01]  /*0640*/  CS2R R20, SRZ ;  /* 0x0000000000147805 */ /* 0x000fe2000001ff00 */
[----:B------:R-:W-:Y:S01]  /*0650*/  IMAD.MOV.U32 R26, RZ, RZ, RZ ;  /* 0x000000ffff1a7224 */ /* 0x000fe200078e00ff */
[----:B------:R-:W1:Y:S04]  /*0660*/  LDCU UR7, c[0x0][0x380] ;  /* 0x00007000ff0777ac */ /* 0x000e680008000800 */
[----:B------:R-:W2:Y:S01]  /*0670*/  LDC.64 R8, c[0x0][0x398] ;  /* 0x0000e600ff087b82 */ /* 0x000ea20000000a00 */
[----:B------:R-:W3:Y:S07]  /*0680*/  LDCU UR8, c[0x0][0x3ac] ;  /* 0x00007580ff0877ac */ /* 0x000eee0008000800 */
[----:B------:R-:W4:Y:S08]  /*0690*/  LDC.64 R6, c[0x0][0x390] ;  /* 0x0000e400ff067b82 */ /* 0x000f300000000a00 */
[----:B-1----:R-:W0:Y:S02]  /*06a0*/  LDC.64 R4, c[0x0][0x388] ;  /* 0x0000e200ff047b82 */ /* 0x002e240000000a00 */
.L_x_85:
[----:B------:R-:W-:-:S05]  /*06b0*/  I2FP.F32.U32 R0, R26 ;  /* 0x0000001a00007245 */ /* 0x000fca0000201000 */
[----:B------:R-:W-:-:S04]  /*06c0*/  FMUL R0, R0, UR7 ;  /* 0x0000000700007c20 */ /* 0x000fc80008400000 */
[----:B------:R-:W1:Y:S02]  /*06d0*/  F2I.S64 R22, R0 ;  /* 0x0000000000167311 */ /* 0x000e640000201900 */
[----:B-1----:R-:W-:-:S05]  /*06e0*/  IMAD.IADD R22, R15, 0x1, R22 ;  /* 0x000000010f167824 */ /* 0x002fca00078e0216 */
[----:B0-----:R-:W-:-:S13]  /*06f0*/  ISETP.GE.AND P1, PT, R22, R19, PT ;  /* 0x000000131600720c */ /* 0x001fda0003f26270 */
[----:B------:R-:W-:Y:S05]  /*0700*/  @P1 BRA `(.L_x_80) ;  /* 0x0000000000801947 */ /* 0x000fea0003800000 */
[----:B------:R-:W-:-:S04]  /*0710*/  IMAD R3, R16, R19, R22 ;  /* 0x0000001310037224 */ /* 0x000fc800078e0216 */
[----:B--2---:R-:W-:-:S05]  /*0720*/  IMAD.WIDE R22, R3, 0x4, R8 ;  /* 0x0000000403167825 */ /* 0x004fca00078e0208 */
[----:B------:R-:W2:Y:S01]  /*0730*/  LDG.E R29, desc[UR4][R22.64] ;  /* 0x00000004161d7981 */ /* 0x000ea2000c1e1900 */
[----:B------:R-:W-:Y:S01]  /*0740*/  BSSY.RECONVERGENT B1, `(.L_x_81) ;  /* 0x0000019000017945 */ /* 0x000fe20003800200 */
[----:B--2---:R-:W-:-:S13]  /*0750*/  FSETP.NEU.AND P1, PT, |R29|, +INF , PT ;  /* 0x7f8000001d00780b */ /* 0x004fda0003f2d200 */
[----:B------:R-:W-:Y:S05]  /*0760*/  @!P1 BRA `(.L_x_82) ;  /* 0x0000000000589947 */ /* 0x000fea0003800000 */
[----:B----4-:R-:W-:-:S06]  /*0770*/  IMAD.WIDE R24, R3, 0x4, R6 ;  /* 0x0000000403187825 */ /* 0x010fcc00078e0206 */
[----:B------:R-:W2:Y:S01]  /*0780*/  LDG.E R25, desc[UR4][R24.64] ;  /* 0x0000000418197981 */ /* 0x000ea2000c1e1900 */
[----:B------:R-:W-:-:S06]  /*0790*/  IMAD.WIDE R22, R3, 0x4, R4 ;  /* 0x0000000403167825 */ /* 0x000fcc00078e0204 */
[----:B------:R-:W4:Y:S01]  /*07a0*/  LDG.E R22, desc[UR4][R22.64] ;  /* 0x0000000416167981 */ /* 0x000f22000c1e1900 */
[----:B------:R-:W0:Y:S01]  /*07b0*/  MUFU.RCP R3, R29 ;  /* 0x0000001d00037308 */ /* 0x000e220000001000 */
[----:B------:R-:W-:Y:S01]  /*07c0*/  BSSY.RECONVERGENT B2, `(.L_x_83) ;  /* 0x000000f000027945 */ /* 0x000fe20003800200 */
[----:B0-----:R-:W-:-:S04]  /*07d0*/  FFMA R28, -R29, R3, 1 ;  /* 0x3f8000001d1c7423 */ /* 0x001fc80000000103 */
[----:B------:R-:W-:Y:S01]  /*07e0*/  FFMA R3, R3, R28, R3 ;  /* 0x0000001c03037223 */ /* 0x000fe20000000003 */
[----:B--2---:R-:W-:-:S04]  /*07f0*/  FADD R0, R25, -R18 ;  /* 0x8000001219007221 */ /* 0x004fc80000000000 */
[----:B------:R-:W-:Y:S01]  /*0800*/  FMUL R0, R0, R0 ;  /* 0x0000000000007220 */ /* 0x000fe20000400000 */
[----:B----4-:R-:W-:-:S03]  /*0810*/  FADD R21, R21, R22 ;  /* 0x0000001615157221 */ /* 0x010fc60000000000 */
[----:B------:R-:W0:Y:S01]  /*0820*/  FCHK P1, R0, R29 ;  /* 0x0000001d00007302 */ /* 0x000e220000020000 */
[----:B------:R-:W-:-:S04]  /*0830*/  FFMA R28, R0, R3, RZ ;  /* 0x00000003001c7223 */ /* 0x000fc800000000ff */
[----:B------:R-:W-:-:S04]  /*0840*/  FFMA R27, -R29, R28, R0 ;  /* 0x0000001c1d1b7223 */ /* 0x000fc80000000100 */
[----:B------:R-:W-:Y:S01]  /*0850*/  FFMA R3, R3, R27, R28 ;  /* 0x0000001b03037223 */ /* 0x000fe2000000001c */
[----:B0-----:R-:W-:Y:S06]  /*0860*/  @!P1 BRA `(.L_x_84) ;  /* 0x0000000000109947 */ /* 0x001fec0003800000 */
[----:B------:R-:W-:Y:S01]  /*0870*/  IMAD.MOV.U32 R3, RZ, RZ, R29 ;  /* 0x000000ffff037224 */ /* 0x000fe200078e001d */
[----:B------:R-:W-:-:S07]  /*0880*/  MOV R22, 0x8a0 ;  /* 0x000008a000167802 */ /* 0x000fce0000000f00 */
[----:B---3--:R-:W-:Y:S05]  /*0890*/  CALL.REL.NOINC `($__internal_2_$__cuda_sm3x_div_rn_noftz_f32_slowpath) ;  /* 0x0000000800147944 */ /* 0x008fea0003c00000 */
[----:B------:R-:W-:-:S07]  /*08a0*/  IMAD.MOV.U32 R3, RZ, RZ, R0 ;  /* 0x000000ffff037224 */ /* 0x000fce00078e0000 */
.L_x_84:
[----:B---3--:R-:W-:Y:S05]  /*08b0*/  BSYNC.RECONVERGENT B2 ;  /* 0x0000000000027941 */ /* 0x008fea0003800200 */
.L_x_83:
[----:B------:R-:W-:-:S07]  /*08c0*/  FADD R20, R20, R3 ;  /* 0x0000000314147221 */ /* 0x000fce0000000000 */
.L_x_82:
[----:B---3--:R-:W-:Y:S05]  /*08d0*/  BSYNC.RECONVERGENT B1 ;  /* 0x0000000000017941 */ /* 0x008fea0003800200 */
.L_x_81:
[----:B------:R-:W-:-:S04]  /*08e0*/  IADD3 R26, PT, PT, R26, 0x1, RZ ;  /* 0x000000011a1a7810 */ /* 0x000fc80007ffe0ff */
[----:B------:R-:W-:-:S13]  /*08f0*/  ISETP.NE.AND P1, PT, R26, UR8, PT ;  /* 0x000000081a007c0c */ /* 0x000fda000bf25270 */
[----:B------:R-:W-:Y:S05]  /*0900*/  @P1 BRA `(.L_x_85) ;  /* 0xfffffffc00681947 */ /* 0x000fea000383ffff */
.L_x_80:
[----:B---3--:R-:W-:Y:S05]  /*0910*/  BSYNC.RECONVERGENT B0 ;  /* 0x0000000000007941 */ /* 0x008fea0003800200 */
.L_x_79:
[----:B----4-:R-:W0:Y:S08]  /*0920*/  F2F.F64.F32 R6, R20 ;  /* 0x0000001400067310 */ /* 0x010e300000201800 */
[----:B------:R1:W3:Y:S01]  /*0930*/  F2F.F64.F32 R4, R21 ;  /* 0x0000001500047310 */ /* 0x0002e20000201800 */
[----:B0-----:R-:W-:-:S11]  /*0940*/  DMUL R6, R6, 0.5 ;  /* 0x3fe0000006067828 */ /* 0x001fd60000000000 */
.L_x_78:
[----:B---3--:R-:W-:Y:S01]  /*0950*/  @P0 DADD R4, -R6, R4 ;  /* 0x0000000006040229 */ /* 0x008fe20000000104 */
[----:B------:R-:W-:-:S09]  /*0960*/  @P0 I2FP.F32.U32 R0, R10 ;  /* 0x0000000a00000245 */ /* 0x000fd20000201000 */
[----:B------:R-:W0:Y:S02]  /*0970*/  @P0 F2F.F32.F64 R5, R4 ;  /* 0x0000000400050310 */ /* 0x000e240000301000 */
[----:B0-----:R0:W-:Y:S04]  /*0980*/  @P0 STS [R14], R5 ;  /* 0x000000050e000388 */ /* 0x0011e80000000800 */
[----:B------:R0:W-:Y:S01]  /*0990*/  @P0 STS [R13], R0 ;  /* 0x000000000d000388 */ /* 0x0001e20000000800 */
[----:B------:R-:W-:-:S13]  /*09a0*/  ISETP.GE.U32.AND P0, PT, R17, 0x2, PT ;  /* 0x000000021100780c */ /* 0x000fda0003f06070 */
[----:B0-----:R-:W-:Y:S05]  /*09b0*/  @!P0 BRA `(.L_x_86) ;  /* 0x00000000004c8947 */ /* 0x001fea0003800000 */
.L_x_89:
[--C-:B------:R-:W-:Y:S01]  /*09c0*/  IMAD.MOV.U32 R3, RZ, RZ, R17.reuse ;  /* 0x000000ffff037224 */ /* 0x100fe200078e0011 */
[----:B------:R-:W-:Y:S01]  /*09d0*/  SHF.R.U32.HI R17, RZ, 0x1, R17 ;  /* 0x00000001ff117819 */ /* 0x000fe20000011611 */
[----:B------:R-:W-:Y:S03]  /*09e0*/  BSSY.RECONVERGENT B0, `(.L_x_87) ;  /* 0x000000d000007945 */ /* 0x000fe60003800200 */
[----:B------:R-:W-:-:S13]  /*09f0*/  ISETP.GE.U32.AND P0, PT, R10, R17, PT ;  /* 0x000000110a00720c */ /* 0x000fda0003f06070 */
[----:B0-----:R-:W-:Y:S05]  /*0a00*/  @P0 BRA `(.L_x_88) ;  /* 0x0000000000280947 */ /* 0x001fea0003800000 */
[----:B------:R-:W-:Y:S01]  /*0a10*/  IMAD R4, R17, 0x4, R14 ;  /* 0x0000000411047824 */ /* 0x000fe200078e020e */
[----:B------:R-:W-:Y:S04]  /*0a20*/  LDS R0, [R14] ;  /* 0x000000000e007984 */ /* 0x000fe80000000800 */
[----:B------:R-:W0:Y:S02]  /*0a30*/  LDS R5, [R4] ;  /* 0x0000000004057984 */ /* 0x000e240000000800 */
[----:B0-----:R-:W-:-:S04]  /*0a40*/  FSETP.NAN.AND P0, PT, |R5|, |R5|, PT ;  /* 0x400000050500720b */ /* 0x001fc80003f08200 */
[----:B------:R-:W-:-:S04]  /*0a50*/  FSETP.LEU.OR P0, PT, R5, R0, P0 ;  /* 0x000000000500720b */ /* 0x000fc8000070b400 */
[----:B------:R-:W-:-:S13]  /*0a60*/  FSETP.NUM.AND P0, PT, |R0|, |R0|, P0 ;  /* 0x400000000000720b */ /* 0x000fda0000707200 */
[----:B------:R-:W-:Y:S01]  /*0a70*/  @!P0 IMAD R0, R11, 0x4, R4 ;  /* 0x000000040b008824 */ /* 0x000fe200078e0204 */
[----:B------:R-:W-:Y:S05]  /*0a80*/  @!P0 STS [R14], R5 ;  /* 0x000000050e008388 */ /* 0x000fea0000000800 */
[----:B------:R-:W0:Y:S04]  /*0a90*/  @!P0 LDS R0, [R0] ;  /* 0x0000000000008984 */ /* 0x000e280000000800 */
[----:B0-----:R0:W-:Y:S02]  /*0aa0*/  @!P0 STS [R13], R0 ;  /* 0x000000000d008388 */ /* 0x0011e40000000800 */
.L_x_88:
[----:B------:R-:W-:Y:S05]  /*0ab0*/  BSYNC.RECONVERGENT B0 ;  /* 0x0000000000007941 */ /* 0x000fea0003800200 */
.L_x_87:
[----:B------:R-:W-:Y:S01]  /*0ac0*/  BAR.SYNC.DEFER_BLOCKING 0x0 ;  /* 0x0000000000007b1d */ /* 0x000fe20000010000 */
[----:B------:R-:W-:-:S13]  /*0ad0*/  ISETP.GT.U32.AND P0, PT, R3, 0x3, PT ;  /* 0x000000030300780c */ /* 0x000fda0003f04070 */
[----:B------:R-:W-:Y:S05]  /*0ae0*/  @P0 BRA `(.L_x_89) ;  /* 0xfffffffc00b40947 */ /* 0x000fea000383ffff */
.L_x_86:
[----:B------:R-:W3:Y:S01]  /*0af0*/  S2R R3, SR_CgaCtaId ;  /* 0x0000000000037919 */ /* 0x000ee20000008800 */
[----:B0-----:R-:W-:-:S04]  /*0b00*/  MOV R0, 0x400 ;  /* 0x0000040000007802 */ /* 0x001fc80000000f00 */
[----:B---3--:R-:W-:-:S05]  /*0b10*/  LEA R0, R3, R0, 0x18 ;  /* 0x0000000003007211 */ /* 0x008fca00078ec0ff */
[----:B------:R-:W-:-:S05]  /*0b20*/  IMAD R11, R11, 0x4, R0 ;  /* 0x000000040b0b7824 */ /* 0x000fca00078e0200 */
[----:B------:R-:W0:Y:S02]  /*0b30*/  LDS R4, [R11] ;  /* 0x000000000b047984 */ /* 0x000e240000000800 */
[----:B0-----:R-:W0:Y:S02]  /*0b40*/  F2I.S64 R4, R4 ;  /* 0x0000000400047311 */ /* 0x001e240000201900 */
[----:B0-----:R-:W-:-:S13]  /*0b50*/  ISETP.NE.AND P0, PT, R10, R4, PT ;  /* 0x000000040a00720c */ /* 0x001fda0003f05270 */
[----:B------:R-:W-:Y:S05]  /*0b60*/  @P0 EXIT ;  /* 0x000000000000094d */ /* 0x000fea0003800000 */
[----:B------:R-:W0:Y:S01]  /*0b70*/  LDS R3, [R14] ;  /* 0x000000000e037984 */ /* 0x000e220000000800 */
[----:B------:R-:W3:Y:S01]  /*0b80*/  LDC R5, c[0x0][0x370] ;  /* 0x0000dc00ff057b82 */ /* 0x000ee20000000800 */
[----:B------:R-:W-:Y:S01]  /*0b90*/  VIADD R0, R2, 0x1800000 ;  /* 0x0180000002007836 */ /* 0x000fe20000000000 */
[----:B------:R-:W-:Y:S04]  /*0ba0*/  BSSY.RECONVERGENT B0, `(.L_x_90) ;  /* 0x0000016000007945 */ /* 0x000fe80003800200 */
[----:B------:R-:W-:Y:S02]  /*0bb0*/  LOP3.LUT R0, R0, 0x7f800000, RZ, 0xc0, !PT ;  /* 0x7f80000000007812 */ /* 0x000fe400078ec0ff */
[----:B------:R-:W4:Y:S02]  /*0bc0*/  LDC.64 R6, c[0x0][0x3b0] ;  /* 0x0000ec00ff067b82 */ /* 0x000f240000000a00 */
[----:B------:R-:W-:-:S06]  /*0bd0*/  ISETP.GT.U32.AND P0, PT, R0, 0x1ffffff, PT ;  /* 0x01ffffff0000780c */ /* 0x000fcc0003f04070 */
[----:B--2---:R-:W2:Y:S01]  /*0be0*/  LDC.64 R8, c[0x0][0x3b8] ;  /* 0x0000ee00ff087b82 */ /* 0x004ea20000000a00 */
[----:B---3--:R-:W-:-:S07]  /*0bf0*/  IMAD R12, R12, R5, UR6 ;  /* 0x000000060c0c7e24 */ /* 0x008fce000f8e0205 */
[----:B------:R-:W3:Y:S01]  /*0c00*/  LDC.64 R4, c[0x0][0x3c0] ;  /* 0x0000f000ff047b82 */ /* 0x000ee20000000a00 */
[----:B----4-:R-:W-:-:S05]  /*0c10*/  IMAD.WIDE R6, R12, 0x4, R6 ;  /* 0x000000040c067825 */ /* 0x010fca00078e0206 */
[----:B0-----:R0:W-:Y:S01]  /*0c20*/  STG.E desc[UR4][R6.64], R3 ;  /* 0x0000000306007986 */ /* 0x0011e2000c101904 */
[----:B--2---:R-:W-:-:S05]  /*0c30*/  IMAD.WIDE R8, R12, 0x4, R8 ;  /* 0x000000040c087825 */ /* 0x004fca00078e0208 */
[----:B------:R0:W-:Y:S01]  /*0c40*/  STG.E desc[UR4][R8.64], R18 ;  /* 0x0000001208007986 */ /* 0x0001e2000c101904 */
[----:B---3--:R-:W-:Y:S01]  /*0c50*/  IMAD.WIDE R4, R12, 0x4, R4 ;  /* 0x000000040c047825 */ /* 0x008fe200078e0204 */
[----:B0-----:R-:W-:Y:S06]  /*0c60*/  @P0 BRA `(.L_x_91) ;  /* 0x0000000000140947 */ /* 0x001fec0003800000 */
[----:B------:R-:W-:Y:S01]  /*0c70*/  IMAD.MOV.U32 R0, RZ, RZ, R2 ;  /* 0x000000ffff007224 */ /* 0x000fe200078e0002 */
[----:B------:R-:W-:-:S07]  /*0c80*/  MOV R20, 0xca0 ;  /* 0x00000ca000147802 */ /* 0x000fce0000000f00 */
[----:B-1----:R-:W-:Y:S05]  /*0c90*/  CALL.REL.NOINC `($__internal_1_$__cuda_sm20_rcp_rn_f32_slowpath) ;  /* 0x00000000003c7944 */ /* 0x002fea0003c00000 */
[----:B------:R-:W-:Y:S01]  /*0ca0*/  MOV R9, R0 ;  /* 0x0000000000097202 */ /* 0x000fe20000000f00 */
[----:B------:R-:W-:Y:S06]  /*0cb0*/  BRA `(.L_x_92) ;  /* 0x0000000000107947 */ /* 0x000fec0003800000 */
.L_x_91:
[----:B------:R-:W0:Y:S02]  /*0cc0*/  MUFU.RCP R9, R2 ;  /* 0x0000000200097308 */ /* 0x000e240000001000 */
[----:B0-----:R-:W-:-:S04]  /*0cd0*/  FFMA R0, R9, R2, -1 ;  /* 0xbf80000009007423 */ /* 0x001fc80000000002 */
[----:B------:R-:W-:-:S04]  /*0ce0*/  FADD.FTZ R0, -R0, -RZ ;  /* 0x800000ff00007221 */ /* 0x000fc80000010100 */
[----:B------:R-:W-:-:S07]  /*0cf0*/  FFMA R9, R9, R0, R9 ;  /* 0x0000000009097223 */ /* 0x000fce0000000009 */
.L_x_92:
[----:B------:R-:W-:Y:S05]  /*0d00*/  BSYNC.RECONVERGENT B0 ;  /* 0x0000000000007941 */ /* 0x000fea0003800200 */
.L_x_90:
[----:B------:R-:W0:Y:S01]  /*0d10*/  LDC.64 R2, c[0x0][0x3c8] ;  /* 0x0000f200ff027b82 */ /* 0x000e220000000a00 */
[----:B------:R-:W-:Y:S07]  /*0d20*/  STG.E desc[UR4][R4.64], R9 ;  /* 0x0000000904007986 */ /* 0x000fee000c101904 */
[----:B------:R-:W2:Y:S01]  /*0d30*/  LDC.64 R6, c[0x0][0x3d0] ;  /* 0x0000f400ff067b82 */ /* 0x000ea20000000a00 */
[----:B0-----:R-:W-:-:S05]  /*0d40*/  IMAD.WIDE R2, R12, 0x4, R2 ;  /* 0x000000040c027825 */ /* 0x001fca00078e0202 */
[----:B------:R-:W-:Y:S01]  /*0d50*/  STG.E desc[UR4][R2.64], R16 ;  /* 0x0000001002007986 */ /* 0x000fe2000c101904 */
[----:B--2---:R-:W-:-:S05]  /*0d60*/  IMAD.WIDE R12, R12, 0x4, R6 ;  /* 0x000000040c0c7825 */ /* 0x004fca00078e0206 */
[----:B------:R-:W-:Y:S01]  /*0d70*/  STG.E desc[UR4][R12.64], R15 ;  /* 0x0000000f0c007986 */ /* 0x000fe2000c101904 */
[----:B------:R-:W-:Y:S05]  /*0d80*/  EXIT ;  /* 0x000000000000794d */ /* 0x000fea0003800000 */
        .weak           $__internal_1_$__cuda_sm20_rcp_rn_f32_slowpath
        .type           $__internal_1_$__cuda_sm20_rcp_rn_f32_slowpath,@function
        .size           $__internal_1_$__cuda_sm20_rcp_rn_f32_slowpath,($__internal_2_$__cuda_sm3x_div_rn_noftz_f32_slowpath - $__internal_1_$__cuda_sm20_rcp_rn_f32_slowpath)
$__internal_1_$__cuda_sm20_rcp_rn_f32_slowpath:
[----:B------:R-:W-:Y:S01]  /*0d90*/  IMAD.SHL.U32 R2, R0, 0x2, RZ ;  /* 0x0000000200027824 */ /* 0x000fe200078e00ff */
[----:B------:R-:W-:Y:S04]  /*0da0*/  BSSY.RECONVERGENT B3, `(.L_x_93) ;  /* 0x0000030000037945 */ /* 0x000fe80003800200 */
[----:B------:R-:W-:-:S04]  /*0db0*/  SHF.R.U32.HI R2, RZ, 0x18, R2 ;  /* 0x00000018ff027819 */ /* 0x000fc80000011602 */
[----:B------:R-:W-:-:S13]  /*0dc0*/  ISETP.NE.U32.AND P0, PT, R2, RZ, PT ;  /* 0x000000ff0200720c */ /* 0x000fda0003f05070 */
[----:B------:R-:W-:Y:S05]  /*0dd0*/  @P0 BRA `(.L_x_94) ;  /* 0x0000000000280947 */ /* 0x000fea0003800000 */
[----:B------:R-:W-:-:S05]  /*0de0*/  IMAD.SHL.U32 R2, R0, 0x2, RZ ;  /* 0x0000000200027824 */ /* 0x000fca00078e00ff */
[----:B------:R-:W-:-:S13]  /*0df0*/  ISETP.NE.AND P0, PT, R2, RZ, PT ;  /* 0x000000ff0200720c */ /* 0x000fda0003f05270 */
[----:B------:R-:W-:Y:S01]  /*0e00*/  @P0 FFMA R23, R0, 1.84467440737095516160e+19, RZ ;  /* 0x5f80000000170823 */ /* 0x000fe200000000ff */
[----:B------:R-:W-:Y:S08]  /*0e10*/  @!P0 MUFU.RCP R3, R0 ;  /* 0x0000000000038308 */ /* 0x000ff00000001000 */
[----:B------:R-:W0:Y:S02]  /*0e20*/  @P0 MUFU.RCP R2, R23 ;  /* 0x0000001700020308 */ /* 0x000e240000001000 */
[----:B0-----:R-:W-:-:S04]  /*0e30*/  @P0 FFMA R24, R23, R2, -1 ;  /* 0xbf80000017180423 */ /* 0x001fc80000000002 */
[----:B------:R-:W-:-:S04]  /*0e40*/  @P0 FADD.FTZ R25, -R24, -RZ ;  /* 0x800000ff18190221 */ /* 0x000fc80000010100 */
[----:B------:R-:W-:-:S04]  /*0e50*/  @P0 FFMA R2, R2, R25, R2 ;  /* 0x0000001902020223 */ /* 0x000fc80000000002 */
[----:B------:R-:W-:Y:S01]  /*0e60*/  @P0 FFMA R3, R2, 1.84467440737095516160e+19, RZ ;  /* 0x5f80000002030823 */ /* 0x000fe200000000ff */
[----:B------:R-:W-:Y:S06]  /*0e70*/  BRA `(.L_x_95) ;  /* 0x0000000000887947 */ /* 0x000fec0003800000 */
.L_x_94:
[----:B------:R-:W-:-:S05]  /*0e80*/  VIADD R3, R2, 0xffffff03 ;  /* 0xffffff0302037836 */ /* 0x000fca0000000000 */
[----:B------:R-:W-:-:S13]  /*0e90*/  ISETP.GT.U32.AND P0, PT, R3, 0x1, PT ;  /* 0x000000010300780c */ /* 0x000fda0003f04070 */
[----:B------:R-:W-:Y:S05]  /*0ea0*/  @P0 BRA `(.L_x_96) ;  /* 0x0000000000780947 */ /* 0x000fea0003800000 */
[----:B------:R-:W-:Y:S01]  /*0eb0*/  LOP3.LUT R23, R0, 0x7fffff, RZ, 0xc0, !PT ;  /* 0x007fffff00177812 */ /* 0x000fe200078ec0ff */
[----:B------:R-:W-:-:S03]  /*0ec0*/  IMAD.MOV.U32 R28, RZ, RZ, 0x3 ;  /* 0x00000003ff1c7424 */ /* 0x000fc600078e00ff */
[----:B------:R-:W-:Y:S02]  /*0ed0*/  LOP3.LUT R23, R23, 0x3f800000, RZ, 0xfc, !PT ;  /* 0x3f80000017177812 */ /* 0x000fe400078efcff */
[----:B------:R-:W-:Y:S02]  /*0ee0*/  SHF.L.U32 R27, R28, R3, RZ ;  /* 0x000000031c1b7219 */ /* 0x000fe400000006ff */
[----:B------:R-:W0:Y:S02]  /*0ef0*/  MUFU.RCP R24, R23 ;  /* 0x0000001700187308 */ /* 0x000e240000001000 */
[----:B0-----:R-:W-:-:S04]  /*0f00*/  FFMA R25, R23, R24, -1 ;  /* 0xbf80000017197423 */ /* 0x001fc80000000018 */
[----:B------:R-:W-:-:S04]  /*0f10*/  FADD.FTZ R25, -R25, -RZ ;  /* 0x800000ff19197221 */ /* 0x000fc80000010100 */
[CCC-:B------:R-:W-:Y:S01]  /*0f20*/  FFMA.RM R26, R24.reuse, R25.reuse, R24.reuse ;  /* 0x00000019181a7223 */ /* 0x1c0fe20000004018 */
[----:B------:R-:W-:-:S04]  /*0f30*/  FFMA.RP R25, R24, R25, R24 ;  /* 0x0000001918197223 */ /* 0x000fc80000008018 */
[C---:B------:R-:W-:Y:S02]  /*0f40*/  LOP3.LUT R24, R26.reuse, 0x7fffff, RZ, 0xc0, !PT ;  /* 0x007fffff1a187812 */ /* 0x040fe400078ec0ff */
[----:B------:R-:W-:Y:S02]  /*0f50*/  FSETP.NEU.FTZ.AND P0, PT, R26, R25, PT ;  /* 0x000000191a00720b */ /* 0x000fe40003f1d000 */
[----:B------:R-:W-:Y:S02]  /*0f60*/  LOP3.LUT R24, R24, 0x800000, RZ, 0xfc, !PT ;  /* 0x0080000018187812 */ /* 0x000fe400078efcff */
[----:B------:R-:W-:Y:S02]  /*0f70*/  SEL R25, RZ, 0xffffffff, !P0 ;  /* 0xffffffffff197807 */ /* 0x000fe40004000000 */
[----:B------:R-:W-:-:S03]  /*0f80*/  LOP3.LUT R26, R27, R24, RZ, 0xc0, !PT ;  /* 0x000000181b1a7212 */ /* 0x000fc600078ec0ff */
[----:B------:R-:W-:Y:S01]  /*0f90*/  IMAD.MOV R25, RZ, RZ, -R25 ;  /* 0x000000ffff197224 */ /* 0x000fe200078e0a19 */
[----:B------:R-:W-:-:S04]  /*0fa0*/  SHF.R.U32.HI R26, RZ, R3, R26 ;  /* 0x00000003ff1a7219 */ /* 0x000fc8000001161a */
[----:B------:R-:W-:Y:S02]  /*0fb0*/  LOP3.LUT P1, RZ, R25, R3, R24, 0xf8, !PT ;  /* 0x0000000319ff7212 */ /* 0x000fe4000782f818 */
[C---:B------:R-:W-:Y:S02]  /*0fc0*/  LOP3.LUT P0, RZ, R26.reuse, 0x1, RZ, 0xc0, !PT ;  /* 0x000000011aff7812 */ /* 0x040fe4000780c0ff */
[----:B------:R-:W-:-:S04]  /*0fd0*/  LOP3.LUT P2, RZ, R26, 0x2, RZ, 0xc0, !PT ;  /* 0x000000021aff7812 */ /* 0x000fc8000784c0ff */
[----:B------:R-:W-:Y:S02]  /*0fe0*/  PLOP3.LUT P0, PT, P0, P1, P2, 0xe0, 0x0 ;  /* 0x000000000000781c */ /* 0x000fe40000703c20 */
[----:B------:R-:W-:Y:S02]  /*0ff0*/  LOP3.LUT P1, RZ, R0, 0x7fffff, RZ, 0xc0, !PT ;  /* 0x007fffff00ff7812 */ /* 0x000fe4000782c0ff */
[----:B------:R-:W-:-:S04]  /*1000*/  SEL R3, RZ, 0x1, !P0 ;  /* 0x00000001ff037807 */ /* 0x000fc80004000000 */
[----:B------:R-:W-:-:S04]  /*1010*/  IADD3 R3, PT, PT, -R3, RZ, RZ ;  /* 0x000000ff03037210 */ /* 0x000fc80007ffe1ff */
[----:B------:R-:W-:Y:S01]  /*1020*/  ISETP.GE.AND P0, PT, R3, RZ, PT ;  /* 0x000000ff0300720c */ /* 0x000fe20003f06270 */
[----:B------:R-:W-:-:S05]  /*1030*/  VIADD R3, R2, 0xffffff04 ;  /* 0xffffff0402037836 */ /* 0x000fca0000000000 */
[----:B------:R-:W-:-:S07]  /*1040*/  SHF.R.U32.HI R3, RZ, R3, R24 ;  /* 0x00000003ff037219 */ /* 0x000fce0000011618 */
[----:B------:R-:W-:-:S04]  /*1050*/  @!P0 VIADD R3, R3, 0x1 ;  /* 0x0000000103038836 */ /* 0x000fc80000000000 */
[----:B------:R-:W-:-:S05]  /*1060*/  @!P1 IMAD.SHL.U32 R3, R3, 0x2, RZ ;  /* 0x0000000203039824 */ /* 0x000fca00078e00ff */
[----:B------:R-:W-:Y:S01]  /*1070*/  LOP3.LUT R3, R3, 0x80000000, R0, 0xf8, !PT ;  /* 0x8000000003037812 */ /* 0x000fe200078ef800 */
[----:B------:R-:W-:Y:S06]  /*1080*/  BRA `(.L_x_95) ;  /* 0x0000000000047947 */ /* 0x000fec0003800000 */
.L_x_96:
[----:B------:R0:W1:Y:S02]  /*1090*/  MUFU.RCP R3, R0 ;  /* 0x0000000000037308 */ /* 0x0000640000001000 */
.L_x_95:
[----:B------:R-:W-:Y:S05]  /*10a0*/  BSYNC.RECONVERGENT B3 ;  /* 0x0000000000037941 */ /* 0x000fea0003800200 */
.L_x_93:
[----:B01----:R-:W-:Y:S02]  /*10b0*/  IMAD.MOV.U32 R0, RZ, RZ, R3 ;  /* 0x000000ffff007224 */ /* 0x003fe400078e0003 */
[----:B------:R-:W-:Y:S02]  /*10c0*/  HFMA2 R3, -RZ, RZ, 0, 0 ;  /* 0x00000000ff037431 */ /* 0x000fe400000001ff */
[----:B------:R-:W-:-:S04]  /*10d0*/  IMAD.MOV.U32 R2, RZ, RZ, R20 ;  /* 0x000000ffff027224 */ /* 0x000fc800078e0014 */
[----:B------:R-:W-:Y:S05]  /*10e0*/  RET.REL.NODEC R2 `(_Z18periodic_search_k1fPKfS0_S0_iiiiPfS1_S1_PiS2_) ;  /* 0xffffffec02c47950 */ /* 0x000fea0003c3ffff */
        .weak           $__internal_2_$__cuda_sm3x_div_rn_noftz_f32_slowpath
        .type           $__internal_2_$__cuda_sm3x_div_rn_noftz_f32_slowpath,@function
        .size           $__internal_2_$__cuda_sm3x_div_rn_noftz_f32_slowpath,(.L_x_185 - $__internal_2_$__cuda_sm3x_div_rn_noftz_f32_slowpath)
$__internal_2_$__cuda_sm3x_div_rn_noftz_f32_slowpath:
[----:B------:R-:W-:Y:S01]  /*10f0*/  SHF.R.U32.HI R23, RZ, 0x17, R3 ;  /* 0x00000017ff177819 */ /* 0x000fe20000011603 */
[----:B------:R-:W-:Y:S03]  /*1100*/  BSSY.RECONVERGENT B3, `(.L_x_97) ;  /* 0x0000062000037945 */ /* 0x000fe60003800200 */
[----:B------:R-:W-:Y:S02]  /*1110*/  LOP3.LUT R30, R23, 0xff, RZ, 0xc0, !PT ;  /* 0x000000ff171e7812 */ /* 0x000fe400078ec0ff */
[----:B------:R-:W-:-:S03]  /*1120*/  SHF.R.U32.HI R23, RZ, 0x17, R0 ;  /* 0x00000017ff177819 */ /* 0x000fc60000011600 */
[----:B------:R-:W-:Y:S01]  /*1130*/  VIADD R25, R30, 0xffffffff ;  /* 0xffffffff1e197836 */ /* 0x000fe20000000000 */
[----:B------:R-:W-:-:S04]  /*1140*/  LOP3.LUT R27, R23, 0xff, RZ, 0xc0, !PT ;  /* 0x000000ff171b7812 */ /* 0x000fc800078ec0ff */
[----:B------:R-:W-:Y:S01]  /*1150*/  ISETP.GT.U32.AND P1, PT, R25, 0xfd, PT ;  /* 0x000000fd1900780c */ /* 0x000fe20003f24070 */
[----:B------:R-:W-:-:S05]  /*1160*/  VIADD R24, R27, 0xffffffff ;  /* 0xffffffff1b187836 */ /* 0x000fca0000000000 */
[----:B------:R-:W-:-:S13]  /*1170*/  ISETP.GT.U32.OR P1, PT, R24, 0xfd, P1 ;  /* 0x000000fd1800780c */ /* 0x000fda0000f24470 */
[----:B------:R-:W-:Y:S01]  /*1180*/  @!P1 IMAD.MOV.U32 R23, RZ, RZ, RZ ;  /* 0x000000ffff179224 */ /* 0x000fe200078e00ff */
[----:B------:R-:W-:Y:S06]  /*1190*/  @!P1 BRA `(.L_x_98) ;  /* 0x00000000005c9947 */ /* 0x000fec0003800000 */
[----:B------:R-:W-:Y:S02]  /*11a0*/  FSETP.GTU.FTZ.AND P1, PT, |R0|, +INF , PT ;  /* 0x7f8000000000780b */ /* 0x000fe40003f3c200 */
[----:B------:R-:W-:-:S04]  /*11b0*/  FSETP.GTU.FTZ.AND P2, PT, |R3|, +INF , PT ;  /* 0x7f8000000300780b */ /* 0x000fc80003f5c200 */
[----:B------:R-:W-:-:S13]  /*11c0*/  PLOP3.LUT P1, PT, P1, P2, PT, 0xf8, 0x8f ;  /* 0x00000000008f781c */ /* 0x000fda0000f25f70 */
[----:B------:R-:W-:Y:S05]  /*11d0*/  @P1 BRA `(.L_x_99) ;  /* 0x00000004004c1947 */ /* 0x000fea0003800000 */
[----:B------:R-:W-:-:S13]  /*11e0*/  LOP3.LUT P1, RZ, R3, 0x7fffffff, R0, 0xc8, !PT ;  /* 0x7fffffff03ff7812 */ /* 0x000fda000782c800 */
[----:B------:R-:W-:Y:S05]  /*11f0*/  @!P1 BRA `(.L_x_100) ;  /* 0x00000004003c9947 */ /* 0x000fea0003800000 */
[C---:B------:R-:W-:Y:S02]  /*1200*/  FSETP.NEU.FTZ.AND P3, PT, |R0|.reuse, +INF , PT ;  /* 0x7f8000000000780b */ /* 0x040fe40003f7d200 */
[----:B------:R-:W-:Y:S02]  /*1210*/  FSETP.NEU.FTZ.AND P2, PT, |R3|, +INF , PT ;  /* 0x7f8000000300780b */ /* 0x000fe40003f5d200 */
[----:B------:R-:W-:-:S11]  /*1220*/  FSETP.NEU.FTZ.AND P1, PT, |R0|, +INF , PT ;  /* 0x7f8000000000780b */ /* 0x000fd60003f3d200 */
[----:B------:R-:W-:Y:S05]  /*1230*/  @!P2 BRA !P3, `(.L_x_100) ;  /* 0x00000004002ca947 */ /* 0x000fea0005800000 */
[----:B------:R-:W-:-:S04]  /*1240*/  LOP3.LUT P3, RZ, R0, 0x7fffffff, RZ, 0xc0, !PT ;  /* 0x7fffffff00ff7812 */ /* 0x000fc8000786c0ff */
[----:B------:R-:W-:-:S13]  /*1250*/  PLOP3.LUT P2, PT, P2, P3, PT, 0x2f, 0xf2 ;  /* 0x0000000000f2781c */ /* 0x000fda0001746577 */
[----:B------:R-:W-:Y:S05]  /*1260*/  @P2 BRA `(.L_x_101) ;  /* 0x0000000400182947 */ /* 0x000fea0003800000 */
[----:B------:R-:W-:-:S04]  /*1270*/  LOP3.LUT P2, RZ, R3, 0x7fffffff, RZ, 0xc0, !PT ;  /* 0x7fffffff03ff7812 */ /* 0x000fc8000784c0ff */
[----:B------:R-:W-:-:S13]  /*1280*/  PLOP3.LUT P1, PT, P1, P2, PT, 0x2f, 0xf2 ;  /* 0x0000000000f2781c */ /* 0x000fda0000f24577 */
[----:B------:R-:W-:Y:S05]  /*1290*/  @P1 BRA `(.L_x_102) ;  /* 0x0000000400001947 */ /* 0x000fea0003800000 */
[----:B------:R-:W-:Y:S02]  /*12a0*/  ISETP.GE.AND P1, PT, R24, RZ, PT ;  /* 0x000000ff1800720c */ /* 0x000fe40003f26270 */
[----:B------:R-:W-:-:S11]  /*12b0*/  ISETP.GE.AND P2, PT, R25, RZ, PT ;  /* 0x000000ff1900720c */ /* 0x000fd60003f46270 */
[----:B------:R-:W-:Y:S02]  /*12c0*/  @P1 IMAD.MOV.U32 R23, RZ, RZ, RZ ;  /* 0x000000ffff171224 */ /* 0x000fe400078e00ff */
[----:B------:R-:W-:Y:S01]  /*12d0*/  @!P1 FFMA R0, R0, 1.84467440737095516160e+19, RZ ;  /* 0x5f80000000009823 */ /* 0x000fe200000000ff */
[----:B------:R-:W-:Y:S02]  /*12e0*/  @!P1 IMAD.MOV.U32 R23, RZ, RZ, -0x40 ;  /* 0xffffffc0ff179424 */ /* 0x000fe400078e00ff */
[----:B------:R-:W-:-:S03]  /*12f0*/  @!P2 FFMA R3, R3, 1.84467440737095516160e+19, RZ ;  /* 0x5f8000000303a823 */ /* 0x000fc600000000ff */
[----:B------:R-:W-:-:S07]  /*1300*/  @!P2 IADD3 R23, PT, PT, R23, 0x40, RZ ;  /* 0x000000401717a810 */ /* 0x000fce0007ffe0ff */
.L_x_98:
[----:B------:R-:W-:Y:S01]  /*1310*/  LEA R24, R30, 0xc0800000, 0x17 ;  /* 0xc08000001e187811 */ /* 0x000fe200078eb8ff */
[----:B------:R-:W-:Y:S04]  /*1320*/  BSSY.RECONVERGENT B4, `(.L_x_103) ;  /* 0x0000036000047945 */ /* 0x000fe80003800200 */
[----:B------:R-:W-:Y:S02]  /*1330*/  IMAD.IADD R24, R3, 0x1, -R24 ;  /* 0x0000000103187824 */ /* 0x000fe400078e0a18 */
[----:B------:R-:W-:Y:S02]  /*1340*/  VIADD R3, R27, 0xffffff81 ;  /* 0xffffff811b037836 */ /* 0x000fe40000000000 */
[----:B------:R-:W0:Y:S01]  /*1350*/  MUFU.RCP R25, R24 ;  /* 0x0000001800197308 */ /* 0x000e220000001000 */
[----:B------:R-:W-:Y:S01]  /*1360*/  FADD.FTZ R27, -R24, -RZ ;  /* 0x800000ff181b7221 */ /* 0x000fe20000010100 */
[C---:B------:R-:W-:Y:S01]  /*1370*/  IMAD R0, R3.reuse, -0x800000, R0 ;  /* 0xff80000003007824 */ /* 0x040fe200078e0200 */
[----:B------:R-:W-:-:S05]  /*1380*/  IADD3 R30, PT, PT, R3, 0x7f, -R30 ;  /* 0x0000007f031e7810 */ /* 0x000fca0007ffe81e */
[----:B------:R-:W-:Y:S02]  /*1390*/  IMAD.IADD R30, R30, 0x1, R23 ;  /* 0x000000011e1e7824 */ /* 0x000fe400078e0217 */
[----:B0-----:R-:W-:-:S04]  /*13a0*/  FFMA R28, R25, R27, 1 ;  /* 0x3f800000191c7423 */ /* 0x001fc8000000001b */
[----:B------:R-:W-:-:S04]  /*13b0*/  FFMA R3, R25, R28, R25 ;  /* 0x0000001c19037223 */ /* 0x000fc80000000019 */
[----:B------:R-:W-:-:S04]  /*13c0*/  FFMA R28, R0, R3, RZ ;  /* 0x00000003001c7223 */ /* 0x000fc800000000ff */
[----:B------:R-:W-:-:S04]  /*13d0*/  FFMA R23, R27, R28, R0 ;  /* 0x0000001c1b177223 */ /* 0x000fc80000000000 */
[----:B------:R-:W-:-:S04]  /*13e0*/  FFMA R28, R3, R23, R28 ;  /* 0x00000017031c7223 */ /* 0x000fc8000000001c */
[----:B------:R-:W-:-:S04]  /*13f0*/  FFMA R27, R27, R28, R0 ;  /* 0x0000001c1b1b7223 */ /* 0x000fc80000000000 */
[----:B------:R-:W-:-:S05]  /*1400*/  FFMA R0, R3, R27, R28 ;  /* 0x0000001b03007223 */ /* 0x000fca000000001c */
[----:B------:R-:W-:-:S04]  /*1410*/  SHF.R.U32.HI R23, RZ, 0x17, R0 ;  /* 0x00000017ff177819 */ /* 0x000fc80000011600 */
[----:B------:R-:W-:-:S05]  /*1420*/  LOP3.LUT R23, R23, 0xff, RZ, 0xc0, !PT ;  /* 0x000000ff17177812 */ /* 0x000fca00078ec0ff */
[----:B------:R-:W-:-:S04]  /*1430*/  IMAD.IADD R25, R23, 0x1, R30 ;  /* 0x0000000117197824 */ /* 0x000fc800078e021e */
[----:B------:R-:W-:-:S05]  /*1440*/  VIADD R23, R25, 0xffffffff ;  /* 0xffffffff19177836 */ /* 0x000fca0000000000 */
[----:B------:R-:W-:-:S13]  /*1450*/  ISETP.GE.U32.AND P1, PT, R23, 0xfe, PT ;  /* 0x000000fe1700780c */ /* 0x000fda0003f26070 */
[----:B------:R-:W-:Y:S05]  /*1460*/  @!P1 BRA `(.L_x_104) ;  /* 0x0000000000809947 */ /* 0x000fea0003800000 */
[----:B------:R-:W-:-:S13]  /*1470*/  ISETP.GT.AND P1, PT, R25, 0xfe, PT ;  /* 0x000000fe1900780c */ /* 0x000fda0003f24270 */
[----:B------:R-:W-:Y:S05]  /*1480*/  @P1 BRA `(.L_x_105) ;  /* 0x00000000006c1947 */ /* 0x000fea0003800000 */
[----:B------:R-:W-:-:S13]  /*1490*/  ISETP.GE.AND P1, PT, R25, 0x1, PT ;  /* 0x000000011900780c */ /* 0x000fda0003f26270 */
[----:B------:R-:W-:Y:S05]  /*14a0*/  @P1 BRA `(.L_x_106) ;  /* 0x0000000000741947 */ /* 0x000fea0003800000 */
[----:B------:R-:W-:Y:S02]  /*14b0*/  ISETP.GE.AND P1, PT, R25, -0x18, PT ;  /* 0xffffffe81900780c */ /* 0x000fe40003f26270 */
[----:B------:R-:W-:-:S11]  /*14c0*/  LOP3.LUT R0, R0, 0x80000000, RZ, 0xc0, !PT ;  /* 0x8000000000007812 */ /* 0x000fd600078ec0ff */
[----:B------:R-:W-:Y:S05]  /*14d0*/  @!P1 BRA `(.L_x_106) ;  /* 0x0000000000689947 */ /* 0x000fea0003800000 */
[CCC-:B------:R-:W-:Y:S01]  /*14e0*/  FFMA.RP R23, R3.reuse, R27.reuse, R28.reuse ;  /* 0x0000001b03177223 */ /* 0x1c0fe2000000801c */
[CCC-:B------:R-:W-:Y:S01]  /*14f0*/  FFMA.RM R24, R3.reuse, R27.reuse, R28.reuse ;  /* 0x0000001b03187223 */ /* 0x1c0fe2000000401c */
[----:B------:R-:W-:Y:S01]  /*1500*/  FFMA.RZ R3, R3, R27, R28 ;  /* 0x0000001b03037223 */ /* 0x000fe2000000c01c */
[----:B------:R-:W-:Y:S01]  /*1510*/  IMAD.MOV R28, RZ, RZ, -R25 ;  /* 0x000000ffff1c7224 */ /* 0x000fe200078e0a19 */
[----:B------:R-:W-:Y:S02]  /*1520*/  ISETP.NE.AND P3, PT, R25, RZ, PT ;  /* 0x000000ff1900720c */ /* 0x000fe40003f65270 */
[----:B------:R-:W-:Y:S02]  /*1530*/  FSETP.NEU.FTZ.AND P1, PT, R23, R24, PT ;  /* 0x000000181700720b */ /* 0x000fe40003f3d000 */
[----:B------:R-:W-:Y:S02]  /*1540*/  LOP3.LUT R3, R3, 0x7fffff, RZ, 0xc0, !PT ;  /* 0x007fffff03037812 */ /* 0x000fe400078ec0ff */
[----:B------:R-:W-:-:S02]  /*1550*/  IADD3 R24, PT, PT, R25, 0x20, RZ ;  /* 0x0000002019187810 */ /* 0x000fc40007ffe0ff */
[----:B------:R-:W-:Y:S02]  /*1560*/  LOP3.LUT R3, R3, 0x800000, RZ, 0xfc, !PT ;  /* 0x0080000003037812 */ /* 0x000fe400078efcff */
[----:B------:R-:W-:Y:S02]  /*1570*/  ISETP.NE.AND P2, PT, R25, RZ, PT ;  /* 0x000000ff1900720c */ /* 0x000fe40003f45270 */
[----:B------:R-:W-:Y:S02]  /*1580*/  SHF.L.U32 R24, R3, R24, RZ ;  /* 0x0000001803187219 */ /* 0x000fe400000006ff */
[----:B------:R-:W-:Y:S02]  /*1590*/  SEL R28, R28, RZ, P3 ;  /* 0x000000ff1c1c7207 */ /* 0x000fe40001800000 */
[----:B------:R-:W-:Y:S02]  /*15a0*/  ISETP.NE.AND P2, PT, R24, RZ, P2 ;  /* 0x000000ff1800720c */ /* 0x000fe40001745270 */
[----:B------:R-:W-:-:S02]  /*15b0*/  SHF.R.U32.HI R28, RZ, R28, R3 ;  /* 0x0000001cff1c7219 */ /* 0x000fc40000011603 */
[----:B------:R-:W-:Y:S02]  /*15c0*/  PLOP3.LUT P1, PT, P1, P2, PT, 0xf8, 0x8f ;  /* 0x00000000008f781c */ /* 0x000fe40000f25f70 */
[----:B------:R-:W-:Y:S02]  /*15d0*/  SHF.R.U32.HI R24, RZ, 0x1, R28 ;  /* 0x00000001ff187819 */ /* 0x000fe4000001161c */
[----:B------:R-:W-:-:S04]  /*15e0*/  SEL R3, RZ, 0x1, !P1 ;  /* 0x00000001ff037807 */ /* 0x000fc80004800000 */
[----:B------:R-:W-:-:S04]  /*15f0*/  LOP3.LUT R3, R3, 0x1, R24, 0xf8, !PT ;  /* 0x0000000103037812 */ /* 0x000fc800078ef818 */
[----:B------:R-:W-:-:S05]  /*1600*/  LOP3.LUT R3, R3, R28, RZ, 0xc0, !PT ;  /* 0x0000001c03037212 */ /* 0x000fca00078ec0ff */
[----:B------:R-:W-:-:S05]  /*1610*/  IMAD.IADD R3, R24, 0x1, R3 ;  /* 0x0000000118037824 */ /* 0x000fca00078e0203 */
[----:B------:R-:W-:Y:S01]  /*1620*/  LOP3.LUT R0, R3, R0, RZ, 0xfc, !PT ;  /* 0x0000000003007212 */ /* 0x000fe200078efcff */
[----:B------:R-:W-:Y:S06]  /*1630*/  BRA `(.L_x_106) ;  /* 0x0000000000107947 */ /* 0x000fec0003800000 */
.L_x_105:
[----:B------:R-:W-:-:S04]  /*1640*/  LOP3.LUT R0, R0, 0x80000000, RZ, 0xc0, !PT ;  /* 0x8000000000007812 */ /* 0x000fc800078ec0ff */
[----:B------:R-:W-:Y:S01]  /*1650*/  LOP3.LUT R0, R0, 0x7f800000, RZ, 0xfc, !PT ;  /* 0x7f80000000007812 */ /* 0x000fe200078efcff */
[----:B------:R-:W-:Y:S06]  /*1660*/  BRA `(.L_x_106) ;  /* 0x0000000000047947 */ /* 0x000fec0003800000 */
.L_x_104:
[----:B------:R-:W-:-:S07]  /*1670*/  IMAD R0, R30, 0x800000, R0 ;  /* 0x008000001e007824 */ /* 0x000fce00078e0200 */
.L_x_106:
[----:B------:R-:W-:Y:S05]  /*1680*/  BSYNC.RECONVERGENT B4 ;  /* 0x0000000000047941 */ /* 0x000fea0003800200 */
.L_x_103:
[----:B------:R-:W-:Y:S05]  /*1690*/  BRA `(.L_x_107) ;  /* 0x0000000000207947 */ /* 0x000fea0003800000 */
.L_x_102:
[----:B------:R-:W-:-:S04]  /*16a0*/  LOP3.LUT R0, R3, 0x80000000, R0, 0x48, !PT ;  /* 0x8000000003007812 */ /* 0x000fc800078e4800 */
[----:B------:R-:W-:Y:S01]  /*16b0*/  LOP3.LUT R0, R0, 0x7f800000, RZ, 0xfc, !PT ;  /* 0x7f80000000007812 */ /* 0x000fe200078efcff */
[----:B------:R-:W-:Y:S06]  /*16c0*/  BRA `(.L_x_107) ;  /* 0x0000000000147947 */ /* 0x000fec0003800000 */
.L_x_101:
[----:B------:R-:W-:Y:S01]  /*16d0*/  LOP3.LUT R0, R3, 0x80000000, R0, 0x48, !PT ;  /* 0x8000000003007812 */ /* 0x000fe200078e4800 */
[----:B------:R-:W-:Y:S06]  /*16e0*/  BRA `(.L_x_107) ;  /* 0x00000000000c7947 */ /* 0x000fec0003800000 */
.L_x_100:
[----:B------:R-:W0:Y:S01]  /*16f0*/  MUFU.RSQ R0, -QNAN ;  /* 0xffc0000000007908 */ /* 0x000e220000001400 */
[----:B------:R-:W-:Y:S05]  /*1700*/  BRA `(.L_x_107) ;  /* 0x0000000000047947 */ /* 0x000fea0003800000 */
.L_x_99:
[----:B------:R-:W-:-:S07]  /*1710*/  FADD.FTZ R0, R0, R3 ;  /* 0x0000000300007221 */ /* 0x000fce0000010000 */
.L_x_107:
[----:B------:R-:W-:Y:S05]  /*1720*/  BSYNC.RECONVERGENT B3 ;  /* 0x0000000000037941 */ /* 0x000fea0003800200 */
.L_x_97:
[----:B------:R-:W-:-:S04]  /*1730*/  IMAD.MOV.U32 R23, RZ, RZ, 0x0 ;  /* 0x00000000ff177424 */ /* 0x000fc800078e00ff */
[----:B0-----:R-:W-:Y:S05]  /*1740*/  RET.REL.NODEC R22 `(_Z18periodic_search_k1fPKfS0_S0_iiiiPfS1_S1_PiS2_) ;  /* 0xffffffe8162c7950 */ /* 0x001fea0003c3ffff */
.L_x_108:
        /* <DEDUP_REMOVED lines=11> */
.L_x_185:


//--------------------- .text._Z11resample_k2PKdS0_PdS1_i --------------------------
	.section	.text._Z11resample_k2PKdS0_PdS1_i,"ax",@progbits
	.align	128
        .global         _Z11resample_k2PKdS0_PdS1_i
        .type           _Z11resample_k2PKdS0_PdS1_i,@function
        .size           _Z11resample_k2PKdS0_PdS1_i,(.L_x_187 - _Z11resample_k2PKdS0_PdS1_i)
        .other          _Z11resample_k2PKdS0_PdS1_i,@"STO_CUDA_ENTRY STV_DEFAULT"
_Z11resample_k2PKdS0_PdS1_i:
.text._Z11resample_k2PKdS0_PdS1_i:
        /* <DEDUP_REMOVED lines=8> */
[----:B------:R-:W0:Y:S01]  /*0080*/  LDC.64 R4, c[0x0][0x388] ;  /* 0x0000e200ff047b82 */ /* 0x000e220000000a00 */
[----:B------:R-:W1:Y:S07]  /*0090*/  LDCU.64 UR4, c[0x0][0x358] ;  /* 0x00006b00ff0477ac */ /* 0x000e6e0008000a00 */
[----:B------:R-:W2:Y:S01]  /*00a0*/  LDC.64 R8, c[0x0][0x380] ;  /* 0x0000e000ff087b82 */ /* 0x000ea20000000a00 */
[----:B0-----:R-:W-:-:S05]  /*00b0*/  IMAD.WIDE R4, R0, 0x8, R4 ;  /* 0x0000000800047825 */ /* 0x001fca00078e0204 */
[----:B-1----:R-:W3:Y:S01]  /*00c0*/  LDG.E.64 R6, desc[UR4][R4.64] ;  /* 0x0000000404067981 */ /* 0x002ee2000c1e1b00 */
[----:B--2---:R-:W-:-:S06]  /*00d0*/  IMAD.WIDE R8, R0, 0x8, R8 ;  /* 0x0000000800087825 */ /* 0x004fcc00078e0208 */
[----:B------:R-:W2:Y:S01]  /*00e0*/  LDG.E.64 R8, desc[UR4][R8.64] ;  /* 0x0000000408087981 */ /* 0x000ea2000c1e1b00 */
[----:B------:R-:W-:Y:S01]  /*00f0*/  IMAD.MOV.U32 R2, RZ, RZ, 0x1 ;  /* 0x00000001ff027424 */ /* 0x000fe200078e00ff */
[----:B------:R-:W-:Y:S01]  /*0100*/  BSSY.RECONVERGENT B0, `(.L_x_109) ;  /* 0x0000010000007945 */ /* 0x000fe20003800200 */
[----:B---3--:R-:W0:Y:S01]  /*0110*/  MUFU.RCP64H R3, R7 ;  /* 0x0000000700037308 */ /* 0x008e220000001800 */
[----:B--2---:R-:W-:-:S03]  /*0120*/  FSETP.GEU.AND P1, PT, |R9|, 6.5827683646048100446e-37, PT ;  /* 0x036000000900780b */ /* 0x004fc60003f2e200 */
[----:B0-----:R-:W-:-:S08]  /*0130*/  DFMA R10, -R6, R2, 1 ;  /* 0x3ff00000060a742b */ /* 0x001fd00000000102 */
        /* <DEDUP_REMOVED lines=10> */
[----:B------:R-:W-:-:S07]  /*01e0*/  MOV R12, 0x200 ;  /* 0x00000200000c7802 */ /* 0x000fce0000000f00 */
[----:B------:R-:W-:Y:S05]  /*01f0*/  CALL.REL.NOINC `($__internal_3_$__cuda_sm20_div_rn_f64_full) ;  /* 0x0000000000687944 */ /* 0x000fea0003c00000 */
.L_x_110:
[----:B------:R-:W-:Y:S05]  /*0200*/  BSYNC.RECONVERGENT B0 ;  /* 0x0000000000007941 */ /* 0x000fea0003800200 */
.L_x_109:
[----:B------:R-:W0:Y:S01]  /*0210*/  LDC.64 R6, c[0x0][0x390] ;  /* 0x0000e400ff067b82 */ /* 0x000e220000000a00 */
[----:B------:R-:W-:Y:S01]  /*0220*/  DADD R2, -R2, 1 ;  /* 0x3ff0000002027429 */ /* 0x000fe20000000100 */
[----:B0-----:R-:W-:-:S06]  /*0230*/  IMAD.WIDE R6, R0, 0x8, R6 ;  /* 0x0000000800067825 */ /* 0x001fcc00078e0206 */
[----:B------:R0:W-:Y:S04]  /*0240*/  STG.E.64 desc[UR4][R6.64], R2 ;  /* 0x0000000206007986 */ /* 0x0001e8000c101b04 */
[----:B------:R-:W2:Y:S01]  /*0250*/  LDG.E.64 R4, desc[UR4][R4.64] ;  /* 0x0000000404047981 */ /* 0x000ea2000c1e1b00 */
[----:B------:R-:W-:Y:S01]  /*0260*/  IMAD.MOV.U32 R8, RZ, RZ, RZ ;  /* 0x000000ffff087224 */ /* 0x000fe200078e00ff */
[----:B------:R-:W-:Y:S01]  /*0270*/  BSSY.RECONVERGENT B0, `(.L_x_111) ;  /* 0x000000e000007945 */ /* 0x000fe20003800200 */
[----:B------:R-:W-:Y:S02]  /*0280*/  IMAD.MOV.U32 R12, RZ, RZ, 0x0 ;  /* 0x00000000ff0c7424 */ /* 0x000fe400078e00ff */
[----:B------:R-:W-:Y:S01]  /*0290*/  IMAD.MOV.U32 R13, RZ, RZ, 0x3fd80000 ;  /* 0x3fd80000ff0d7424 */ /* 0x000fe200078e00ff */
[----:B--2---:R-:W1:Y:S01]  /*02a0*/  MUFU.RSQ64H R9, R5 ;  /* 0x0000000500097308 */ /* 0x004e620000001c00 */
[----:B------:R-:W-:-:S05]  /*02b0*/  VIADD R14, R5, 0xfff00000 ;  /* 0xfff00000050e7836 */ /* 0x000fca0000000000 */
[----:B------:R-:W-:Y:S01]  /*02c0*/  ISETP.GE.U32.AND P0, PT, R14, 0x7fe00000, PT ;  /* 0x7fe000000e00780c */ /* 0x000fe20003f06070 */
[----:B-1----:R-:W-:-:S08]  /*02d0*/  DMUL R10, R8, R8 ;  /* 0x00000008080a7228 */ /* 0x002fd00000000000 */
[----:B------:R-:W-:-:S08]  /*02e0*/  DFMA R10, R4, -R10, 1 ;  /* 0x3ff00000040a742b */ /* 0x000fd0000000080a */
[----:B------:R-:W-:Y:S02]  /*02f0*/  DFMA R12, R10, R12, 0.5 ;  /* 0x3fe000000a0c742b */ /* 0x000fe4000000000c */
[----:B------:R-:W-:-:S08]  /*0300*/  DMUL R10, R8, R10 ;  /* 0x0000000a080a7228 */ /* 0x000fd00000000000 */
[----:B------:R-:W-:Y:S01]  /*0310*/  DFMA R8, R12, R10, R8 ;  /* 0x0000000a0c08722b */ /* 0x000fe20000000008 */
[----:B0-----:R-:W-:Y:S10]  /*0320*/  @!P0 BRA `(.L_x_112) ;  /* 0x0000000000088947 */ /* 0x001ff40003800000 */
[----:B------:R-:W-:-:S07]  /*0330*/  MOV R10, 0x350 ;  /* 0x00000350000a7802 */ /* 0x000fce0000000f00 */
[----:B------:R-:W-:Y:S05]  /*0340*/  CALL.REL.NOINC `($__internal_4_$__cuda_sm20_drsqrt_f64_slowpath_v2) ;  /* 0x0000000400887944 */ /* 0x000fea0003c00000 */
.L_x_112:
[----:B------:R-:W-:Y:S05]  /*0350*/  BSYNC.RECONVERGENT B0 ;  /* 0x0000000000007941 */ /* 0x000fea0003800200 */
.L_x_111:
[----:B------:R-:W0:Y:S02]  /*0360*/  LDC.64 R2, c[0x0][0x398] ;  /* 0x0000e600ff027b82 */ /* 0x000e240000000a00 */
[----:B0-----:R-:W-:-:S05]  /*0370*/  IMAD.WIDE R2, R0, 0x8, R2 ;  /* 0x0000000800027825 */ /* 0x001fca00078e0202 */
[----:B------:R-:W-:Y:S01]  /*0380*/  STG.E.64 desc[UR4][R2.64], R8 ;  /* 0x0000000802007986 */ /* 0x000fe2000c101b04 */
[----:B------:R-:W-:Y:S05]  /*0390*/  EXIT ;  /* 0x000000000000794d */ /* 0x000fea0003800000 */
        .weak           $__internal_3_$__cuda_sm20_div_rn_f64_full
        .type           $__internal_3_$__cuda_sm20_div_rn_f64_full,@function
        .size           $__internal_3_$__cuda_sm20_div_rn_f64_full,($__internal_4_$__cuda_sm20_drsqrt_f64_slowpath_v2 - $__internal_3_$__cuda_sm20_div_rn_f64_full)
$__internal_3_$__cuda_sm20_div_rn_f64_full:
[C---:B------:R-:W-:Y:S01]  /*03a0*/  FSETP.GEU.AND P0, PT, |R7|.reuse, 1.469367938527859385e-39, PT ;  /* 0x001000000700780b */ /* 0x040fe20003f0e200 */
[----:B------:R-:W-:Y:S01]  /*03b0*/  IMAD.MOV.U32 R10, RZ, RZ, 0x1 ;  /* 0x00000001ff0a7424 */ /* 0x000fe200078e00ff */
[----:B------:R-:W-:Y:S01]  /*03c0*/  LOP3.LUT R2, R7, 0x800fffff, RZ, 0xc0, !PT ;  /* 0x800fffff07027812 */ /* 0x000fe200078ec0ff */
[----:B------:R-:W-:Y:S01]  /*03d0*/  BSSY.RECONVERGENT B1, `(.L_x_113) ;  /* 0x0000055000017945 */ /* 0x000fe20003800200 */
[C---:B------:R-:W-:Y:S02]  /*03e0*/  FSETP.GEU.AND P2, PT, |R9|.reuse, 1.469367938527859385e-39, PT ;  /* 0x001000000900780b */ /* 0x040fe40003f4e200 */
[----:B------:R-:W-:Y:S01]  /*03f0*/  LOP3.LUT R3, R2, 0x3ff00000, RZ, 0xfc, !PT ;  /* 0x3ff0000002037812 */ /* 0x000fe200078efcff */
[----:B------:R-:W-:Y:S01]  /*0400*/  IMAD.MOV.U32 R2, RZ, RZ, R6 ;  /* 0x000000ffff027224 */ /* 0x000fe200078e0006 */
[----:B------:R-:W-:Y:S02]  /*0410*/  LOP3.LUT R13, R9, 0x7ff00000, RZ, 0xc0, !PT ;  /* 0x7ff00000090d7812 */ /* 0x000fe400078ec0ff */
[----:B------:R-:W-:-:S03]  /*0420*/  LOP3.LUT R16, R7, 0x7ff00000, RZ, 0xc0, !PT ;  /* 0x7ff0000007107812 */ /* 0x000fc600078ec0ff */
[----:B------:R-:W-:Y:S01]  /*0430*/  @!P0 DMUL R2, R6, 8.98846567431157953865e+307 ;  /* 0x7fe0000006028828 */ /* 0x000fe20000000000 */
[----:B------:R-:W-:-:S03]  /*0440*/  ISETP.GE.U32.AND P1, PT, R13, R16, PT ;  /* 0x000000100d00720c */ /* 0x000fc60003f26070 */
[----:B------:R-:W-:Y:S02]  /*0450*/  @!P2 LOP3.LUT R20, R7, 0x7ff00000, RZ, 0xc0, !PT ;  /* 0x7ff000000714a812 */ /* 0x000fe400078ec0ff */
[----:B------:R-:W0:Y:S02]  /*0460*/  MUFU.RCP64H R11, R3 ;  /* 0x00000003000b7308 */ /* 0x000e240000001800 */
[----:B------:R-:W-:Y:S01]  /*0470*/  @!P2 ISETP.GE.U32.AND P3, PT, R13, R20, PT ;  /* 0x000000140d00a20c */ /* 0x000fe20003f66070 */
[----:B------:R-:W-:Y:S01]  /*0480*/  @!P2 IMAD.MOV.U32 R20, RZ, RZ, RZ ;  /* 0x000000ffff14a224 */ /* 0x000fe200078e00ff */
[----:B0-----:R-:W-:-:S08]  /*0490*/  DFMA R14, R10, -R2, 1 ;  /* 0x3ff000000a0e742b */ /* 0x001fd00000000802 */
[----:B------:R-:W-:Y:S01]  /*04a0*/  DFMA R18, R14, R14, R14 ;  /* 0x0000000e0e12722b */ /* 0x000fe2000000000e */
[----:B------:R-:W-:-:S05]  /*04b0*/  IMAD.MOV.U32 R14, RZ, RZ, 0x1ca00000 ;  /* 0x1ca00000ff0e7424 */ /* 0x000fca00078e00ff */
[C---:B------:R-:W-:Y:S02]  /*04c0*/  @!P2 SEL R15, R14.reuse, 0x63400000, !P3 ;  /* 0x634000000e0fa807 */ /* 0x040fe40005800000 */
[----:B------:R-:W-:Y:S01]  /*04d0*/  DFMA R18, R10, R18, R10 ;  /* 0x000000120a12722b */ /* 0x000fe2000000000a */
[----:B------:R-:W-:Y:S01]  /*04e0*/  SEL R11, R14, 0x63400000, !P1 ;  /* 0x634000000e0b7807 */ /* 0x000fe20004800000 */
[----:B------:R-:W-:Y:S01]  /*04f0*/  IMAD.MOV.U32 R10, RZ, RZ, R8 ;  /* 0x000000ffff0a7224 */ /* 0x000fe200078e0008 */
[--C-:B------:R-:W-:Y:S02]  /*0500*/  @!P2 LOP3.LUT R15, R15, 0x80000000, R9.reuse, 0xf8, !PT ;  /* 0x800000000f0fa812 */ /* 0x100fe400078ef809 */
[----:B------:R-:W-:Y:S02]  /*0510*/  LOP3.LUT R11, R11, 0x800fffff, R9, 0xf8, !PT ;  /* 0x800fffff0b0b7812 */ /* 0x000fe400078ef809 */
[----:B------:R-:W-:Y:S01]  /*0520*/  @!P2 LOP3.LUT R21, R15, 0x100000, RZ, 0xfc, !PT ;  /* 0x001000000f15a812 */ /* 0x000fe200078efcff */
[----:B------:R-:W-:-:S05]  /*0530*/  DFMA R22, R18, -R2, 1 ;  /* 0x3ff000001216742b */ /* 0x000fca0000000802 */
[----:B------:R-:W-:-:S03]  /*0540*/  @!P2 DFMA R10, R10, 2, -R20 ;  /* 0x400000000a0aa82b */ /* 0x000fc60000000814 */
[----:B------:R-:W-:Y:S01]  /*0550*/  DFMA R18, R18, R22, R18 ;  /* 0x000000161212722b */ /* 0x000fe20000000012 */
[----:B------:R-:W-:Y:S02]  /*0560*/  IMAD.MOV.U32 R23, RZ, RZ, R13 ;  /* 0x000000ffff177224 */ /* 0x000fe400078e000d */
[----:B------:R-:W-:Y:S01]  /*0570*/  IMAD.MOV.U32 R22, RZ, RZ, R16 ;  /* 0x000000ffff167224 */ /* 0x000fe200078e0010 */
[----:B------:R-:W-:-:S03]  /*0580*/  @!P0 LOP3.LUT R22, R3, 0x7ff00000, RZ, 0xc0, !PT ;  /* 0x7ff0000003168812 */ /* 0x000fc600078ec0ff */
[----:B------:R-:W-:Y:S01]  /*0590*/  @!P2 LOP3.LUT R23, R11, 0x7ff00000, RZ, 0xc0, !PT ;  /* 0x7ff000000b17a812 */ /* 0x000fe200078ec0ff */
[----:B------:R-:W-:Y:S01]  /*05a0*/  DMUL R20, R18, R10 ;  /* 0x0000000a12147228 */ /* 0x000fe20000000000 */
[----:B------:R-:W-:-:S03]  /*05b0*/  VIADD R24, R22, 0xffffffff ;  /* 0xffffffff16187836 */ /* 0x000fc60000000000 */
[----:B------:R-:W-:-:S04]  /*05c0*/  VIADD R15, R23, 0xffffffff ;  /* 0xffffffff170f7836 */ /* 0x000fc80000000000 */
[----:B------:R-:W-:Y:S01]  /*05d0*/  DFMA R16, R20, -R2, R10 ;  /* 0x800000021410722b */ /* 0x000fe2000000000a */
[----:B------:R-:W-:-:S04]  /*05e0*/  ISETP.GT.U32.AND P0, PT, R15, 0x7feffffe, PT ;  /* 0x7feffffe0f00780c */ /* 0x000fc80003f04070 */
[----:B------:R-:W-:-:S03]  /*05f0*/  ISETP.GT.U32.OR P0, PT, R24, 0x7feffffe, P0 ;  /* 0x7feffffe1800780c */ /* 0x000fc60000704470 */
[----:B------:R-:W-:-:S10]  /*0600*/  DFMA R16, R18, R16, R20 ;  /* 0x000000101210722b */ /* 0x000fd40000000014 */
[----:B------:R-:W-:Y:S05]  /*0610*/  @P0 BRA `(.L_x_114) ;  /* 0x00000000006c0947 */ /* 0x000fea0003800000 */
[----:B------:R-:W-:-:S04]  /*0620*/  LOP3.LUT R18, R7, 0x7ff00000, RZ, 0xc0, !PT ;  /* 0x7ff0000007127812 */ /* 0x000fc800078ec0ff */
[CC--:B------:R-:W-:Y:S02]  /*0630*/  VIADDMNMX R8, R13.reuse, -R18.reuse, 0xb9600000, !PT ;  /* 0xb96000000d087446 */ /* 0x0c0fe40007800912 */
[----:B------:R-:W-:Y:S02]  /*0640*/  ISETP.GE.U32.AND P0, PT, R13, R18, PT ;  /* 0x000000120d00720c */ /* 0x000fe40003f06070 */
[----:B------:R-:W-:Y:S02]  /*0650*/  VIMNMX R8, PT, PT, R8, 0x46a00000, PT ;  /* 0x46a0000008087848 */ /* 0x000fe40003fe0100 */
[----:B------:R-:W-:-:S05]  /*0660*/  SEL R13, R14, 0x63400000, !P0 ;  /* 0x634000000e0d7807 */ /* 0x000fca0004000000 */
[----:B------:R-:W-:Y:S02]  /*0670*/  IMAD.IADD R13, R8, 0x1, -R13 ;  /* 0x00000001080d7824 */ /* 0x000fe400078e0a0d */
[----:B------:R-:W-:Y:S02]  /*0680*/  IMAD.MOV.U32 R8, RZ, RZ, RZ ;  /* 0x000000ffff087224 */ /* 0x000fe400078e00ff */
        /* <DEDUP_REMOVED lines=20> */
.L_x_114:
        /* <DEDUP_REMOVED lines=12> */
[----:B------:R-:W-:Y:S02]  /*0890*/  @!P0 IMAD.MOV.U32 R14, RZ, RZ, RZ ;  /* 0x000000ffff0e8224 */ /* 0x000fe400078e00ff */
[----:B------:R-:W-:Y:S02]  /*08a0*/  @P0 IMAD.MOV.U32 R14, RZ, RZ, RZ ;  /* 0x000000ffff0e0224 */ /* 0x000fe400078e00ff */
[----:B------:R-:W-:Y:S01]  /*08b0*/  @P0 IMAD.MOV.U32 R15, RZ, RZ, R2 ;  /* 0x000000ffff0f0224 */ /* 0x000fe200078e0002 */
[----:B------:R-:W-:Y:S06]  /*08c0*/  BRA `(.L_x_115) ;  /* 0x0000000000147947 */ /* 0x000fec0003800000 */
.L_x_117:
[----:B------:R-:W-:Y:S01]  /*08d0*/  LOP3.LUT R15, R7, 0x80000, RZ, 0xfc, !PT ;  /* 0x00080000070f7812 */ /* 0x000fe200078efcff */
[----:B------:R-:W-:Y:S01]  /*08e0*/  IMAD.MOV.U32 R14, RZ, RZ, R6 ;  /* 0x000000ffff0e7224 */ /* 0x000fe200078e0006 */
[----:B------:R-:W-:Y:S06]  /*08f0*/  BRA `(.L_x_115) ;  /* 0x0000000000087947 */ /* 0x000fec0003800000 */
.L_x_116:
[----:B------:R-:W-:Y:S01]  /*0900*/  LOP3.LUT R15, R9, 0x80000, RZ, 0xfc, !PT ;  /* 0x00080000090f7812 */ /* 0x000fe200078efcff */
[----:B------:R-:W-:-:S07]  /*0910*/  IMAD.MOV.U32 R14, RZ, RZ, R8 ;  /* 0x000000ffff0e7224 */ /* 0x000fce00078e0008 */
.L_x_115:
[----:B------:R-:W-:Y:S05]  /*0920*/  BSYNC.RECONVERGENT B1 ;  /* 0x0000000000017941 */ /* 0x000fea0003800200 */
.L_x_113:
[----:B------:R-:W-:Y:S02]  /*0930*/  IMAD.MOV.U32 R13, RZ, RZ, 0x0 ;  /* 0x00000000ff0d7424 */ /* 0x000fe400078e00ff */
[----:B------:R-:W-:Y:S02]  /*0940*/  IMAD.MOV.U32 R2, RZ, RZ, R14 ;  /* 0x000000ffff027224 */ /* 0x000fe400078e000e */
[----:B------:R-:W-:Y:S01]  /*0950*/  IMAD.MOV.U32 R3, RZ, RZ, R15 ;  /* 0x000000ffff037224 */ /* 0x000fe200078e000f */
[----:B------:R-:W-:Y:S06]  /*0960*/  RET.REL.NODEC R12 `(_Z11resample_k2PKdS0_PdS1_i) ;  /* 0xfffffff40ca47950 */ /* 0x000fec0003c3ffff */
        .weak           $__internal_4_$__cuda_sm20_drsqrt_f64_slowpath_v2
        .type           $__internal_4_$__cuda_sm20_drsqrt_f64_slowpath_v2,@function
        .size           $__internal_4_$__cuda_sm20_drsqrt_f64_slowpath_v2,(.L_x_187 - $__internal_4_$__cuda_sm20_drsqrt_f64_slowpath_v2)
$__internal_4_$__cuda_sm20_drsqrt_f64_slowpath_v2:
[----:B------:R-:W-:Y:S01]  /*0970*/  IMAD.MOV.U32 R2, RZ, RZ, R4 ;  /* 0x000000ffff027224 */ /* 0x000fe200078e0004 */
[----:B------:R-:W-:Y:S01]  /*0980*/  BSSY.RECONVERGENT B1, `(.L_x_118) ;  /* 0x000001e000017945 */ /* 0x000fe20003800200 */
[----:B------:R-:W-:Y:S01]  /*0990*/  IMAD.MOV.U32 R3, RZ, RZ, R5 ;  /* 0x000000ffff037224 */ /* 0x000fe200078e0005 */
[----:B------:R-:W-:-:S05]  /*09a0*/  LOP3.LUT R4, R5, 0x80000000, RZ, 0xc0, !PT ;  /* 0x8000000005047812 */ /* 0x000fca00078ec0ff */
[----:B------:R-:W-:-:S14]  /*09b0*/  DSETP.NEU.AND P0, PT, R2, RZ, PT ;  /* 0x000000ff0200722a */ /* 0x000fdc0003f0d000 */
[----:B------:R-:W-:Y:S05]  /*09c0*/  @!P0 BRA `(.L_x_119) ;  /* 0x00000000005c8947 */ /* 0x000fea0003800000 */
[----:B------:R-:W-:-:S14]  /*09d0*/  DSETP.GTU.AND P0, PT, |R2|, +INF , PT ;  /* 0x7ff000000200742a */ /* 0x000fdc0003f0c200 */
[----:B------:R-:W-:Y:S05]  /*09e0*/  @P0 BRA `(.L_x_120) ;  /* 0x00000000004c0947 */ /* 0x000fea0003800000 */
[----:B------:R-:W-:-:S13]  /*09f0*/  ISETP.NE.AND P0, PT, R4, RZ, PT ;  /* 0x000000ff0400720c */ /* 0x000fda0003f05270 */
[----:B------:R-:W-:Y:S02]  /*0a00*/  @P0 IMAD.MOV.U32 R4, RZ, RZ, 0x0 ;  /* 0x00000000ff040424 */ /* 0x000fe400078e00ff */
[----:B------:R-:W-:Y:S01]  /*0a10*/  @P0 IMAD.MOV.U32 R5, RZ, RZ, -0x80000 ;  /* 0xfff80000ff050424 */ /* 0x000fe200078e00ff */
[----:B------:R-:W-:Y:S06]  /*0a20*/  @P0 BRA `(.L_x_121) ;  /* 0x00000000004c0947 */ /* 0x000fec0003800000 */
[----:B------:R-:W-:-:S14]  /*0a30*/  DSETP.NEU.AND P0, PT, |R2|, +INF , PT ;  /* 0x7ff000000200742a */ /* 0x000fdc0003f0d200 */
[----:B------:R-:W-:Y:S01]  /*0a40*/  @!P0 CS2R R4, SRZ ;  /* 0x0000000000048805 */ /* 0x000fe2000001ff00 */
[----:B------:R-:W-:Y:S06]  /*0a50*/  @!P0 BRA `(.L_x_121) ;  /* 0x0000000000408947 */ /* 0x000fec0003800000 */
[----:B------:R-:W-:Y:S01]  /*0a60*/  DMUL R2, R2, 1.80143985094819840000e+16 ;  /* 0x4350000002027828 */ /* 0x000fe20000000000 */
[----:B------:R-:W-:Y:S02]  /*0a70*/  IMAD.MOV.U32 R4, RZ, RZ, RZ ;  /* 0x000000ffff047224 */ /* 0x000fe400078e00ff */
[----:B------:R-:W-:Y:S02]  /*0a80*/  IMAD.MOV.U32 R8, RZ, RZ, 0x0 ;  /* 0x00000000ff087424 */ /* 0x000fe400078e00ff */
[----:B------:R-:W-:Y:S01]  /*0a90*/  IMAD.MOV.U32 R9, RZ, RZ, 0x3fd80000 ;  /* 0x3fd80000ff097424 */ /* 0x000fe200078e00ff */
[----:B------:R-:W0:Y:S02]  /*0aa0*/  MUFU.RSQ64H R5, R3 ;  /* 0x0000000300057308 */ /* 0x000e240000001c00 */
[----:B0-----:R-:W-:-:S08]  /*0ab0*/  DMUL R6, R4, R4 ;  /* 0x0000000404067228 */ /* 0x001fd00000000000 */
[----:B------:R-:W-:-:S08]  /*0ac0*/  DFMA R6, R2, -R6, 1 ;  /* 0x3ff000000206742b */ /* 0x000fd00000000806 */
[----:B------:R-:W-:Y:S02]  /*0ad0*/  DFMA R8, R6, R8, 0.5 ;  /* 0x3fe000000608742b */ /* 0x000fe40000000008 */
[----:B------:R-:W-:-:S08]  /*0ae0*/  DMUL R6, R4, R6 ;  /* 0x0000000604067228 */ /* 0x000fd00000000000 */
[----:B------:R-:W-:-:S08]  /*0af0*/  DFMA R4, R8, R6, R4 ;  /* 0x000000060804722b */ /* 0x000fd00000000004 */
[----:B------:R-:W-:Y:S01]  /*0b00*/  DMUL R4, R4, 134217728 ;  /* 0x41a0000004047828 */ /* 0x000fe20000000000 */
[----:B------:R-:W-:Y:S10]  /*0b10*/  BRA `(.L_x_121) ;  /* 0x0000000000107947 */ /* 0x000ff40003800000 */
.L_x_120:
[----:B------:R-:W-:Y:S01]  /*0b20*/  DADD R4, R2, R2 ;  /* 0x0000000002047229 */ /* 0x000fe20000000002 */
[----:B------:R-:W-:Y:S10]  /*0b30*/  BRA `(.L_x_121) ;  /* 0x0000000000087947 */ /* 0x000ff40003800000 */
.L_x_119:
[----:B------:R-:W-:Y:S01]  /*0b40*/  LOP3.LUT R5, R4, 0x7ff00000, RZ, 0xfc, !PT ;  /* 0x7ff0000004057812 */ /* 0x000fe200078efcff */
[----:B------:R-:W-:-:S07]  /*0b50*/  IMAD.MOV.U32 R4, RZ, RZ, RZ ;  /* 0x000000ffff047224 */ /* 0x000fce00078e00ff */
.L_x_121:
[----:B------:R-:W-:Y:S05]  /*0b60*/  BSYNC.RECONVERGENT B1 ;  /* 0x0000000000017941 */ /* 0x000fea0003800200 */
.L_x_118:
[----:B------:R-:W-:Y:S02]  /*0b70*/  IMAD.MOV.U32 R2, RZ, RZ, R10 ;  /* 0x000000ffff027224 */ /* 0x000fe400078e000a */
[----:B------:R-:W-:Y:S02]  /*0b80*/  IMAD.MOV.U32 R3, RZ, RZ, 0x0 ;  /* 0x00000000ff037424 */ /* 0x000fe400078e00ff */
[----:B------:R-:W-:Y:S02]  /*0b90*/  IMAD.MOV.U32 R8, RZ, RZ, R4 ;  /* 0x000000ffff087224 */ /* 0x000fe400078e0004 */
[----:B------:R-:W-:Y:S01]  /*0ba0*/  IMAD.MOV.U32 R9, RZ, RZ, R5 ;  /* 0x000000ffff097224 */ /* 0x000fe200078e0005 */
[----:B------:R-:W-:Y:S06]  /*0bb0*/  RET.REL.NODEC R2 `(_Z11resample_k2PKdS0_PdS1_i) ;  /* 0xfffffff402107950 */ /* 0x000fec0003c3ffff */
.L_x_122:
        /* <DEDUP_REMOVED lines=12> */
.L_x_187:


//--------------------- .text._Z11resample_k1PKddS0_S0_iPdS1_ --------------------------
	.section	.text._Z11resample_k1PKddS0_S0_iPdS1_,"ax",@progbits
	.align	128
        .global         _Z11resample_k1PKddS0_S0_iPdS1_
        .type           _Z11resample_k1PKddS0_S0_iPdS1_,@function
        .size           _Z11resample_k1PKddS0_S0_iPdS1_,(.L_x_189 - _Z11resample_k1PKddS0_S0_iPdS1_)
        .other          _Z11resample_k1PKddS0_S0_iPdS1_,@"STO_CUDA_ENTRY STV_DEFAULT"
_Z11resample_k1PKddS0_S0_iPdS1_:
.text._Z11resample_k1PKddS0_S0_iPdS1_:
        /* <DEDUP_REMOVED lines=9> */
[----:B------:R-:W1:Y:S01]  /*0090*/  LDCU.64 UR4, c[0x0][0x358] ;  /* 0x00006b00ff0477ac */ /* 0x000e620008000a00 */
[----:B0-----:R-:W-:-:S06]  /*00a0*/  IMAD.WIDE R2, R0, 0x8, R2 ;  /* 0x0000000800027825 */ /* 0x001fcc00078e0202 */
[----:B-1----:R-:W2:Y:S02]  /*00b0*/  LDG.E.64 R2, desc[UR4][R2.64] ;  /* 0x0000000402027981 */ /* 0x002ea4000c1e1b00 */
[----:B--2---:R-:W-:-:S14]  /*00c0*/  DSETP.NEU.AND P0, PT, |R2|, +INF , PT ;  /* 0x7ff000000200742a */ /* 0x004fdc0003f0d200 */
[----:B------:R-:W-:Y:S05]  /*00d0*/  @!P0 EXIT ;  /* 0x000000000000894d */ /* 0x000fea0003800000 */
[----:B------:R-:W-:Y:S01]  /*00e0*/  DMUL R6, R2, R2 ;  /* 0x0000000202067228 */ /* 0x000fe20000000000 */
[----:B------:R-:W-:Y:S05]  /*00f0*/  BSSY.RECONVERGENT B0, `(.L_x_123) ;  /* 0x000000e000007945 */ /* 0x000fea0003800200 */
[----:B------:R-:W0:Y:S04]  /*0100*/  MUFU.RCP64H R3, R7 ;  /* 0x0000000700037308 */ /* 0x000e280000001800 */
[----:B------:R-:W-:-:S05]  /*0110*/  VIADD R2, R7, 0x300402 ;  /* 0x0030040207027836 */ /* 0x000fca0000000000 */
[----:B------:R-:W-:Y:S01]  /*0120*/  FSETP.GEU.AND P0, PT, |R2|, 5.8789094863358348022e-39, PT ;  /* 0x004004020200780b */ /* 0x000fe20003f0e200 */
[----:B0-----:R-:W-:-:S08]  /*0130*/  DFMA R4, -R6, R2, 1 ;  /* 0x3ff000000604742b */ /* 0x001fd00000000102 */
[----:B------:R-:W-:-:S08]  /*0140*/  DFMA R4, R4, R4, R4 ;  /* 0x000000040404722b */ /* 0x000fd00000000004 */
[----:B------:R-:W-:-:S08]  /*0150*/  DFMA R4, R2, R4, R2 ;  /* 0x000000040204722b */ /* 0x000fd00000000002 */
[----:B------:R-:W-:-:S08]  /*0160*/  DFMA R8, -R6, R4, 1 ;  /* 0x3ff000000608742b */ /* 0x000fd00000000104 */
[----:B------:R-:W-:Y:S01]  /*0170*/  DFMA R4, R4, R8, R4 ;  /* 0x000000080404722b */ /* 0x000fe20000000004 */
[----:B------:R-:W-:Y:S10]  /*0180*/  @P0 BRA `(.L_x_124) ;  /* 0x0000000000100947 */ /* 0x000ff40003800000 */
[----:B------:R-:W-:-:S05]  /*0190*/  LOP3.LUT R2, R7, 0x7fffffff, RZ, 0xc0, !PT ;  /* 0x7fffffff07027812 */ /* 0x000fca00078ec0ff */
[----:B------:R-:W-:Y:S01]  /*01a0*/  VIADD R8, R2, 0xfff00000 ;  /* 0xfff0000002087836 */ /* 0x000fe20000000000 */
[----:B------:R-:W-:-:S07]  /*01b0*/  MOV R2, 0x1d0 ;  /* 0x000001d000027802 */ /* 0x000fce0000000f00 */
[----:B------:R-:W-:Y:S05]  /*01c0*/  CALL.REL.NOINC `($__internal_5_$__cuda_sm20_dblrcp_rn_slowpath_v3) ;  /* 0x0000000000a07944 */ /* 0x000fea0003c00000 */
.L_x_124:
[----:B------:R-:W-:Y:S05]  /*01d0*/  BSYNC.RECONVERGENT B0 ;  /* 0x0000000000007941 */ /* 0x000fea0003800200 */
.L_x_123:
[----:B------:R-:W0:Y:S01]  /*01e0*/  LDC.64 R10, c[0x0][0x380] ;  /* 0x0000e000ff0a7b82 */ /* 0x000e220000000a00 */
[----:B------:R-:W1:Y:S07]  /*01f0*/  LDCU UR6, c[0x0][0x38c] ;  /* 0x00007180ff0677ac */ /* 0x000e6e0008000800 */
[----:B------:R-:W2:Y:S01]  /*0200*/  LDC.64 R8, c[0x0][0x388] ;  /* 0x0000e200ff087b82 */ /* 0x000ea20000000a00 */
[----:B0-----:R-:W-:-:S06]  /*0210*/  IMAD.WIDE R10, R0, 0x8, R10 ;  /* 0x00000008000a7825 */ /* 0x001fcc00078e020a */
[----:B------:R-:W3:Y:S01]  /*0220*/  LDG.E.64 R10, desc[UR4][R10.64] ;  /* 0x000000040a0a7981 */ /* 0x000ee2000c1e1b00 */
[----:B-1----:R-:W2:Y:S01]  /*0230*/  MUFU.RCP64H R3, UR6 ;  /* 0x0000000600037d08 */ /* 0x002ea20008001800 */
[----:B------:R-:W-:Y:S01]  /*0240*/  IMAD.MOV.U32 R2, RZ, RZ, 0x1 ;  /* 0x00000001ff027424 */ /* 0x000fe200078e00ff */
[----:B------:R-:W-:Y:S05]  /*0250*/  BSSY.RECONVERGENT B0, `(.L_x_125) ;  /* 0x000000f000007945 */ /* 0x000fea0003800200 */
[----:B--2---:R-:W-:-:S08]  /*0260*/  DFMA R6, R2, -R8, 1 ;  /* 0x3ff000000206742b */ /* 0x004fd00000000808 */
[----:B------:R-:W-:-:S08]  /*0270*/  DFMA R6, R6, R6, R6 ;  /* 0x000000060606722b */ /* 0x000fd00000000006 */
[----:B------:R-:W-:-:S08]  /*0280*/  DFMA R6, R2, R6, R2 ;  /* 0x000000060206722b */ /* 0x000fd00000000002 */
[----:B------:R-:W-:-:S08]  /*0290*/  DFMA R2, R6, -R8, 1 ;  /* 0x3ff000000602742b */ /* 0x000fd00000000808 */
[----:B------:R-:W-:-:S08]  /*02a0*/  DFMA R2, R6, R2, R6 ;  /* 0x000000020602722b */ /* 0x000fd00000000006 */
[----:B---3--:R-:W-:Y:S01]  /*02b0*/  DMUL R6, R10, R2 ;  /* 0x000000020a067228 */ /* 0x008fe20000000000 */
[----:B------:R-:W-:-:S07]  /*02c0*/  FSETP.GEU.AND P1, PT, |R11|, 6.5827683646048100446e-37, PT ;  /* 0x036000000b00780b */ /* 0x000fce0003f2e200 */
[----:B------:R-:W-:-:S08]  /*02d0*/  DFMA R8, R6, -R8, R10 ;  /* 0x800000080608722b */ /* 0x000fd0000000000a */
[----:B------:R-:W-:-:S10]  /*02e0*/  DFMA R2, R2, R8, R6 ;  /* 0x000000080202722b */ /* 0x000fd40000000006 */
[----:B------:R-:W-:-:S05]  /*02f0*/  FFMA R6, RZ, UR6, R3 ;  /* 0x00000006ff067c23 */ /* 0x000fca0008000003 */
[----:B------:R-:W-:-:S13]  /*0300*/  FSETP.GT.AND P0, PT, |R6|, 1.469367938527859385e-39, PT ;  /* 0x001000000600780b */ /* 0x000fda0003f04200 */
[----:B------:R-:W-:Y:S05]  /*0310*/  @P0 BRA P1, `(.L_x_126) ;  /* 0x0000000000080947 */ /* 0x000fea0000800000 */
[----:B------:R-:W-:-:S07]  /*0320*/  MOV R12, 0x340 ;  /* 0x00000340000c7802 */ /* 0x000fce0000000f00 */
[----:B------:R-:W-:Y:S05]  /*0330*/  CALL.REL.NOINC `($__internal_6_$__cuda_sm20_div_rn_f64_full) ;  /* 0x0000000000f07944 */ /* 0x000fea0003c00000 */
.L_x_126:
[----:B------:R-:W-:Y:S05]  /*0340*/  BSYNC.RECONVERGENT B0 ;  /* 0x0000000000007941 */ /* 0x000fea0003800200 */
.L_x_125:
[----:B------:R-:W0:Y:S01]  /*0350*/  LDC.64 R6, c[0x0][0x390] ;  /* 0x0000e400ff067b82 */ /* 0x000e220000000a00 */
[----:B------:R-:W1:Y:S01]  /*0360*/  F2I.S64.F64 R2, R2 ;  /* 0x0000000200027311 */ /* 0x000e620000301900 */
[----:B------:R-:W2:Y:S01]  /*0370*/  LDCU.64 UR6, c[0x0][0x3a8] ;  /* 0x00007500ff0677ac */ /* 0x000ea20008000a00 */
[----:B------:R-:W3:Y:S01]  /*0380*/  LDCU.64 UR8, c[0x0][0x3b0] ;  /* 0x00007600ff0877ac */ /* 0x000ee20008000a00 */
[----:B0-----:R-:W-:-:S06]  /*0390*/  IMAD.WIDE R6, R0, 0x8, R6 ;  /* 0x0000000800067825 */ /* 0x001fcc00078e0206 */
[----:B------:R-:W4:Y:S01]  /*03a0*/  LDG.E.64 R6, desc[UR4][R6.64] ;  /* 0x0000000406067981 */ /* 0x000f22000c1e1b00 */
[--C-:B-1----:R-:W-:Y:S02]  /*03b0*/  SHF.R.S64 R12, RZ, 0x1d, R2.reuse ;  /* 0x0000001dff0c7819 */ /* 0x102fe40000001002 */
[----:B------:R-:W-:Y:S02]  /*03c0*/  SHF.R.S32.HI R0, RZ, 0x1d, R2 ;  /* 0x0000001dff007819 */ /* 0x000fe40000011402 */
[C---:B--2---:R-:W-:Y:S02]  /*03d0*/  IADD3 R10, P0, PT, R12.reuse, UR6, RZ ;  /* 0x000000060c0a7c10 */ /* 0x044fe4000ff1e0ff */
[----:B---3--:R-:W-:Y:S02]  /*03e0*/  IADD3 R12, P1, PT, R12, UR8, RZ ;  /* 0x000000080c0c7c10 */ /* 0x008fe4000ff3e0ff */
[C---:B------:R-:W-:Y:S02]  /*03f0*/  IADD3.X R11, PT, PT, R0.reuse, UR7, RZ, P0, !PT ;  /* 0x00000007000b7c10 */ /* 0x040fe400087fe4ff */
[----:B------:R-:W-:Y:S01]  /*0400*/  IADD3.X R13, PT, PT, R0, UR9, RZ, P1, !PT ;  /* 0x00000009000d7c10 */ /* 0x000fe20008ffe4ff */
[----:B----4-:R-:W-:-:S07]  /*0410*/  DMUL R8, R6, R4 ;  /* 0x0000000406087228 */ /* 0x010fce0000000000 */
[----:B------:R-:W-:Y:S04]  /*0420*/  REDG.E.ADD.F64.RN.STRONG.GPU desc[UR4][R10.64], R8 ;  /* 0x000000080a0079a6 */ /* 0x000fe8000c12ff04 */
[----:B------:R-:W-:Y:S01]  /*0430*/  REDG.E.ADD.F64.RN.STRONG.GPU desc[UR4][R12.64], R4 ;  /* 0x000000040c0079a6 */ /* 0x000fe2000c12ff04 */
[----:B------:R-:W-:Y:S05]  /*0440*/  EXIT ;  /* 0x000000000000794d */ /* 0x000fea0003800000 */
        .weak           $__internal_5_$__cuda_sm20_dblrcp_rn_slowpath_v3
        .type           $__internal_5_$__cuda_sm20_dblrcp_rn_slowpath_v3,@function
        .size           $__internal_5_$__cuda_sm20_dblrcp_rn_slowpath_v3,($__internal_6_$__cuda_sm20_div_rn_f64_full - $__internal_5_$__cuda_sm20_dblrcp_rn_slowpath_v3)
$__internal_5_$__cuda_sm20_dblrcp_rn_slowpath_v3:
[----:B------:R-:W-:Y:S01]  /*0450*/  IMAD.MOV.U32 R4, RZ, RZ, R6 ;  /* 0x000000ffff047224 */ /* 0x000fe200078e0006 */
[----:B------:R-:W-:Y:S01]  /*0460*/  BSSY.RECONVERGENT B1, `(.L_x_127) ;  /* 0x0000025000017945 */ /* 0x000fe20003800200 */
[----:B------:R-:W-:-:S06]  /*0470*/  IMAD.MOV.U32 R5, RZ, RZ, R7 ;  /* 0x000000ffff057224 */ /* 0x000fcc00078e0007 */
[----:B------:R-:W-:-:S14]  /*0480*/  DSETP.GTU.AND P0, PT, |R4|, +INF , PT ;  /* 0x7ff000000400742a */ /* 0x000fdc0003f0c200 */
[----:B------:R-:W-:Y:S05]  /*0490*/  @P0 BRA `(.L_x_128) ;  /* 0x00000000007c0947 */ /* 0x000fea0003800000 */
[----:B------:R-:W-:-:S05]  /*04a0*/  LOP3.LUT R3, R7, 0x7fffffff, RZ, 0xc0, !PT ;  /* 0x7fffffff07037812 */ /* 0x000fca00078ec0ff */
[----:B------:R-:W-:-:S05]  /*04b0*/  VIADD R6, R3, 0xffffffff ;  /* 0xffffffff03067836 */ /* 0x000fca0000000000 */
[----:B------:R-:W-:-:S13]  /*04c0*/  ISETP.GE.U32.AND P0, PT, R6, 0x7fefffff, PT ;  /* 0x7fefffff0600780c */ /* 0x000fda0003f06070 */
[----:B------:R-:W-:Y:S01]  /*04d0*/  @P0 LOP3.LUT R7, R5, 0x7ff00000, RZ, 0x3c, !PT ;  /* 0x7ff0000005070812 */ /* 0x000fe200078e3cff */
[----:B------:R-:W-:Y:S01]  /*04e0*/  @P0 IMAD.MOV.U32 R6, RZ, RZ, RZ ;  /* 0x000000ffff060224 */ /* 0x000fe200078e00ff */
[----:B------:R-:W-:Y:S06]  /*04f0*/  @P0 BRA `(.L_x_129) ;  /* 0x00000000006c0947 */ /* 0x000fec0003800000 */
[----:B------:R-:W-:-:S13]  /*0500*/  ISETP.GE.U32.AND P0, PT, R3, 0x1000001, PT ;  /* 0x010000010300780c */ /* 0x000fda0003f06070 */
[----:B------:R-:W-:Y:S05]  /*0510*/  @!P0 BRA `(.L_x_130) ;  /* 0x0000000000348947 */ /* 0x000fea0003800000 */
[----:B------:R-:W-:Y:S02]  /*0520*/  VIADD R7, R5, 0xc0200000 ;  /* 0xc020000005077836 */ /* 0x000fe40000000000 */
[----:B------:R-:W-:Y:S02]  /*0530*/  IMAD.MOV.U32 R6, RZ, RZ, R4 ;  /* 0x000000ffff067224 */ /* 0x000fe400078e0004 */
[----:B------:R-:W0:Y:S04]  /*0540*/  MUFU.RCP64H R9, R7 ;  /* 0x0000000700097308 */ /* 0x000e280000001800 */
[----:B0-----:R-:W-:-:S08]  /*0550*/  DFMA R10, -R6, R8, 1 ;  /* 0x3ff00000060a742b */ /* 0x001fd00000000108 */
[----:B------:R-:W-:-:S08]  /*0560*/  DFMA R10, R10, R10, R10 ;  /* 0x0000000a0a0a722b */ /* 0x000fd0000000000a */
[----:B------:R-:W-:-:S08]  /*0570*/  DFMA R10, R8, R10, R8 ;  /* 0x0000000a080a722b */ /* 0x000fd00000000008 */
[----:B------:R-:W-:-:S08]  /*0580*/  DFMA R8, -R6, R10, 1 ;  /* 0x3ff000000608742b */ /* 0x000fd0000000010a */
[----:B------:R-:W-:-:S08]  /*0590*/  DFMA R8, R10, R8, R10 ;  /* 0x000000080a08722b */ /* 0x000fd0000000000a */
[----:B------:R-:W-:-:S08]  /*05a0*/  DMUL R8, R8, 2.2250738585072013831e-308 ;  /* 0x0010000008087828 */ /* 0x000fd00000000000 */
[----:B------:R-:W-:-:S08]  /*05b0*/  DFMA R4, -R4, R8, 1 ;  /* 0x3ff000000404742b */ /* 0x000fd00000000108 */
[----:B------:R-:W-:-:S08]  /*05c0*/  DFMA R4, R4, R4, R4 ;  /* 0x000000040404722b */ /* 0x000fd00000000004 */
[----:B------:R-:W-:Y:S01]  /*05d0*/  DFMA R6, R8, R4, R8 ;  /* 0x000000040806722b */ /* 0x000fe20000000008 */
[----:B------:R-:W-:Y:S10]  /*05e0*/  BRA `(.L_x_129) ;  /* 0x0000000000307947 */ /* 0x000ff40003800000 */
.L_x_130:
[----:B------:R-:W-:Y:S01]  /*05f0*/  DMUL R4, R4, 8.11296384146066816958e+31 ;  /* 0x4690000004047828 */ /* 0x000fe20000000000 */
[----:B------:R-:W-:-:S05]  /*0600*/  IMAD.MOV.U32 R6, RZ, RZ, R8 ;  /* 0x000000ffff067224 */ /* 0x000fca00078e0008 */
[----:B------:R-:W0:Y:S02]  /*0610*/  MUFU.RCP64H R7, R5 ;  /* 0x0000000500077308 */ /* 0x000e240000001800 */
[----:B0-----:R-:W-:-:S08]  /*0620*/  DFMA R8, -R4, R6, 1 ;  /* 0x3ff000000408742b */ /* 0x001fd00000000106 */
[----:B------:R-:W-:-:S08]  /*0630*/  DFMA R8, R8, R8, R8 ;  /* 0x000000080808722b */ /* 0x000fd00000000008 */
[----:B------:R-:W-:-:S08]  /*0640*/  DFMA R8, R6, R8, R6 ;  /* 0x000000080608722b */ /* 0x000fd00000000006 */
[----:B------:R-:W-:-:S08]  /*0650*/  DFMA R6, -R4, R8, 1 ;  /* 0x3ff000000406742b */ /* 0x000fd00000000108 */
[----:B------:R-:W-:-:S08]  /*0660*/  DFMA R6, R8, R6, R8 ;  /* 0x000000060806722b */ /* 0x000fd00000000008 */
[----:B------:R-:W-:Y:S01]  /*0670*/  DMUL R6, R6, 8.11296384146066816958e+31 ;  /* 0x4690000006067828 */ /* 0x000fe20000000000 */
[----:B------:R-:W-:Y:S10]  /*0680*/  BRA `(.L_x_129) ;  /* 0x0000000000087947 */ /* 0x000ff40003800000 */
.L_x_128:
[----:B------:R-:W-:Y:S01]  /*0690*/  LOP3.LUT R7, R5, 0x80000, RZ, 0xfc, !PT ;  /* 0x0008000005077812 */ /* 0x000fe200078efcff */
[----:B------:R-:W-:-:S07]  /*06a0*/  IMAD.MOV.U32 R6, RZ, RZ, R4 ;  /* 0x000000ffff067224 */ /* 0x000fce00078e0004 */
.L_x_129:
[----:B------:R-:W-:Y:S05]  /*06b0*/  BSYNC.RECONVERGENT B1 ;  /* 0x0000000000017941 */ /* 0x000fea0003800200 */
.L_x_127:
[----:B------:R-:W-:Y:S02]  /*06c0*/  IMAD.MOV.U32 R3, RZ, RZ, 0x0 ;  /* 0x00000000ff037424 */ /* 0x000fe400078e00ff */
[----:B------:R-:W-:Y:S02]  /*06d0*/  IMAD.MOV.U32 R4, RZ, RZ, R6 ;  /* 0x000000ffff047224 */ /* 0x000fe400078e0006 */
[----:B------:R-:W-:Y:S01]  /*06e0*/  IMAD.MOV.U32 R5, RZ, RZ, R7 ;  /* 0x000000ffff057224 */ /* 0x000fe200078e0007 */
[----:B------:R-:W-:Y:S06]  /*06f0*/  RET.REL.NODEC R2 `(_Z11resample_k1PKddS0_S0_iPdS1_) ;  /* 0xfffffff802407950 */ /* 0x000fec0003c3ffff */
        .weak           $__internal_6_$__cuda_sm20_div_rn_f64_full
        .type           $__internal_6_$__cuda_sm20_div_rn_f64_full,@function
        .size           $__internal_6_$__cuda_sm20_div_rn_f64_full,(.L_x_189 - $__internal_6_$__cuda_sm20_div_rn_f64_full)
$__internal_6_$__cuda_sm20_div_rn_f64_full:
[----:B------:R-:W0:Y:S01]  /*0700*/  LDC.64 R6, c[0x0][0x388] ;  /* 0x0000e200ff067b82 */ /* 0x000e220000000a00 */
[----:B------:R-:W-:Y:S01]  /*0710*/  IMAD.MOV.U32 R14, RZ, RZ, 0x1 ;  /* 0x00000001ff0e7424 */ /* 0x000fe200078e00ff */
[C---:B------:R-:W-:Y:S01]  /*0720*/  FSETP.GEU.AND P2, PT, |R11|.reuse, 1.469367938527859385e-39, PT ;  /* 0x001000000b00780b */ /* 0x040fe20003f4e200 */
[----:B------:R-:W-:Y:S01]  /*0730*/  IMAD.MOV.U32 R21, RZ, RZ, 0x1ca00000 ;  /* 0x1ca00000ff157424 */ /* 0x000fe200078e00ff */
[----:B------:R-:W-:Y:S01]  /*0740*/  LOP3.LUT R20, R11, 0x7ff00000, RZ, 0xc0, !PT ;  /* 0x7ff000000b147812 */ /* 0x000fe200078ec0ff */
[----:B------:R-:W-:Y:S04]  /*0750*/  BSSY.RECONVERGENT B1, `(.L_x_131) ;  /* 0x0000050000017945 */ /* 0x000fe80003800200 */
[----:B------:R-:W-:Y:S01]  /*0760*/  IMAD.MOV.U32 R22, RZ, RZ, R20 ;  /* 0x000000ffff167224 */ /* 0x000fe200078e0014 */
[----:B0-----:R-:W-:-:S02]  /*0770*/  FSETP.GEU.AND P0, PT, |R7|, 1.469367938527859385e-39, PT ;  /* 0x001000000700780b */ /* 0x001fc40003f0e200 */
[C---:B------:R-:W-:Y:S02]  /*0780*/  LOP3.LUT R2, R7.reuse, 0x800fffff, RZ, 0xc0, !PT ;  /* 0x800fffff07027812 */ /* 0x040fe400078ec0ff */
[----:B------:R-:W-:Y:S02]  /*0790*/  LOP3.LUT R13, R7, 0x7ff00000, RZ, 0xc0, !PT ;  /* 0x7ff00000070d7812 */ /* 0x000fe400078ec0ff */
[----:B------:R-:W-:Y:S01]  /*07a0*/  LOP3.LUT R3, R2, 0x3ff00000, RZ, 0xfc, !PT ;  /* 0x3ff0000002037812 */ /* 0x000fe200078efcff */
[----:B------:R-:W-:Y:S01]  /*07b0*/  IMAD.MOV.U32 R2, RZ, RZ, R6 ;  /* 0x000000ffff027224 */ /* 0x000fe200078e0006 */
[----:B------:R-:W-:Y:S01]  /*07c0*/  ISETP.GE.U32.AND P1, PT, R20, R13, PT ;  /* 0x0000000d1400720c */ /* 0x000fe20003f26070 */
[----:B------:R-:W-:-:S03]  /*07d0*/  IMAD.MOV.U32 R23, RZ, RZ, R13 ;  /* 0x000000ffff177224 */ /* 0x000fc600078e000d */
[----:B------:R-:W-:Y:S01]  /*07e0*/  SEL R21, R21, 0x63400000, !P1 ;  /* 0x6340000015157807 */ /* 0x000fe20004800000 */
[----:B------:R-:W0:Y:S03]  /*07f0*/  @!P0 LDC.64 R8, c[0x0][0x388] ;  /* 0x0000e200ff088b82 */ /* 0x000e260000000a00 */
[----:B------:R-:W-:-:S04]  /*0800*/  @!P2 LOP3.LUT R16, R21, 0x80000000, R11, 0xf8, !PT ;  /* 0x800000001510a812 */ /* 0x000fc800078ef80b */
[----:B------:R-:W-:Y:S01]  /*0810*/  @!P2 LOP3.LUT R17, R16, 0x100000, RZ, 0xfc, !PT ;  /* 0x001000001011a812 */ /* 0x000fe200078efcff */
[----:B------:R-:W-:Y:S01]  /*0820*/  @!P2 IMAD.MOV.U32 R16, RZ, RZ, RZ ;  /* 0x000000ffff10a224 */ /* 0x000fe200078e00ff */
[----:B0-----:R-:W-:-:S06]  /*0830*/  @!P0 DMUL R2, R8, 8.98846567431157953865e+307 ;  /* 0x7fe0000008028828 */ /* 0x001fcc0000000000 */
[----:B------:R-:W0:Y:S04]  /*0840*/  MUFU.RCP64H R15, R3 ;  /* 0x00000003000f7308 */ /* 0x000e280000001800 */
[----:B------:R-:W-:-:S05]  /*0850*/  @!P0 LOP3.LUT R23, R3, 0x7ff00000, RZ, 0xc0, !PT ;  /* 0x7ff0000003178812 */ /* 0x000fca00078ec0ff */
[----:B------:R-:W-:Y:S01]  /*0860*/  VIADD R25, R23, 0xffffffff ;  /* 0xffffffff17197836 */ /* 0x000fe20000000000 */
[----:B0-----:R-:W-:-:S08]  /*0870*/  DFMA R8, R14, -R2, 1 ;  /* 0x3ff000000e08742b */ /* 0x001fd00000000802 */
[----:B------:R-:W-:-:S08]  /*0880*/  DFMA R8, R8, R8, R8 ;  /* 0x000000080808722b */ /* 0x000fd00000000008 */
[----:B------:R-:W-:Y:S01]  /*0890*/  DFMA R14, R14, R8, R14 ;  /* 0x000000080e0e722b */ /* 0x000fe2000000000e */
[----:B------:R-:W-:Y:S01]  /*08a0*/  LOP3.LUT R9, R21, 0x800fffff, R11, 0xf8, !PT ;  /* 0x800fffff15097812 */ /* 0x000fe200078ef80b */
[----:B------:R-:W-:-:S06]  /*08b0*/  IMAD.MOV.U32 R8, RZ, RZ, R10 ;  /* 0x000000ffff087224 */ /* 0x000fcc00078e000a */
[----:B------:R-:W-:Y:S02]  /*08c0*/  DFMA R18, R14, -R2, 1 ;  /* 0x3ff000000e12742b */ /* 0x000fe40000000802 */
[----:B------:R-:W-:-:S06]  /*08d0*/  @!P2 DFMA R8, R8, 2, -R16 ;  /* 0x400000000808a82b */ /* 0x000fcc0000000810 */
[----:B------:R-:W-:-:S04]  /*08e0*/  DFMA R14, R14, R18, R14 ;  /* 0x000000120e0e722b */ /* 0x000fc8000000000e */
[----:B------:R-:W-:-:S04]  /*08f0*/  @!P2 LOP3.LUT R22, R9, 0x7ff00000, RZ, 0xc0, !PT ;  /* 0x7ff000000916a812 */ /* 0x000fc800078ec0ff */
[----:B------:R-:W-:Y:S01]  /*0900*/  DMUL R16, R14, R8 ;  /* 0x000000080e107228 */ /* 0x000fe20000000000 */
[----:B------:R-:W-:-:S05]  /*0910*/  VIADD R24, R22, 0xffffffff ;  /* 0xffffffff16187836 */ /* 0x000fca0000000000 */
[----:B------:R-:W-:Y:S02]  /*0920*/  ISETP.GT.U32.AND P0, PT, R24, 0x7feffffe, PT ;  /* 0x7feffffe1800780c */ /* 0x000fe40003f04070 */
[----:B------:R-:W-:Y:S02]  /*0930*/  DFMA R18, R16, -R2, R8 ;  /* 0x800000021012722b */ /* 0x000fe40000000008 */
[----:B------:R-:W-:-:S06]  /*0940*/  ISETP.GT.U32.OR P0, PT, R25, 0x7feffffe, P0 ;  /* 0x7feffffe1900780c */ /* 0x000fcc0000704470 */
[----:B------:R-:W-:-:S07]  /*0950*/  DFMA R18, R14, R18, R16 ;  /* 0x000000120e12722b */ /* 0x000fce0000000010 */
[----:B------:R-:W-:Y:S05]  /*0960*/  @P0 BRA `(.L_x_132) ;  /* 0x0000000000600947 */ /* 0x000fea0003800000 */
[----:B------:R-:W-:Y:S01]  /*0970*/  VIADDMNMX R13, R20, -R13, 0xb9600000, !PT ;  /* 0xb9600000140d7446 */ /* 0x000fe2000780090d */
[----:B------:R-:W-:-:S03]  /*0980*/  IMAD.MOV.U32 R10, RZ, RZ, RZ ;  /* 0x000000ffff0a7224 */ /* 0x000fc600078e00ff */
[----:B------:R-:W-:-:S05]  /*0990*/  VIMNMX R6, PT, PT, R13, 0x46a00000, PT ;  /* 0x46a000000d067848 */ /* 0x000fca0003fe0100 */
[----:B------:R-:W-:-:S04]  /*09a0*/  IMAD.IADD R6, R6, 0x1, -R21 ;  /* 0x0000000106067824 */ /* 0x000fc800078e0a15 */
        /* <DEDUP_REMOVED lines=12> */
[----:B------:R-:W-:-:S06]  /*0a70*/  IMAD.MOV.U32 R2, RZ, RZ, RZ ;  /* 0x000000ffff027224 */ /* 0x000fcc00078e00ff */
[----:B------:R-:W-:-:S03]  /*0a80*/  DFMA R2, R14, -R2, R18 ;  /* 0x800000020e02722b */ /* 0x000fc60000000012 */
[----:B------:R-:W-:-:S03]  /*0a90*/  LOP3.LUT R7, R11, R7, RZ, 0x3c, !PT ;  /* 0x000000070b077212 */ /* 0x000fc600078e3cff */
[----:B------:R-:W-:-:S04]  /*0aa0*/  IADD3 R2, PT, PT, -R6, -0x43300000, RZ ;  /* 0xbcd0000006027810 */ /* 0x000fc80007ffe1ff */
[----:B------:R-:W-:-:S04]  /*0ab0*/  FSETP.NEU.AND P0, PT, |R3|, R2, PT ;  /* 0x000000020300720b */ /* 0x000fc80003f0d200 */
[----:B------:R-:W-:Y:S02]  /*0ac0*/  FSEL R14, R10, R14, !P0 ;  /* 0x0000000e0a0e7208 */ /* 0x000fe40004000000 */
[----:B------:R-:W-:Y:S01]  /*0ad0*/  FSEL R15, R7, R15, !P0 ;  /* 0x0000000f070f7208 */ /* 0x000fe20004000000 */
[----:B------:R-:W-:Y:S06]  /*0ae0*/  BRA `(.L_x_133) ;  /* 0x0000000000587947 */ /* 0x000fec0003800000 */
.L_x_132:
[----:B------:R-:W-:-:S14]  /*0af0*/  DSETP.NAN.AND P0, PT, R10, R10, PT ;  /* 0x0000000a0a00722a */ /* 0x000fdc0003f08000 */
[----:B------:R-:W-:Y:S05]  /*0b00*/  @P0 BRA `(.L_x_134) ;  /* 0x0000000000480947 */ /* 0x000fea0003800000 */
[----:B------:R-:W0:Y:S02]  /*0b10*/  LDC.64 R2, c[0x0][0x388] ;  /* 0x0000e200ff027b82 */ /* 0x000e240000000a00 */
[----:B0-----:R-:W-:-:S14]  /*0b20*/  DSETP.NAN.AND P0, PT, R2, R2, PT ;  /* 0x000000020200722a */ /* 0x001fdc0003f08000 */
        /* <DEDUP_REMOVED lines=13> */
.L_x_135:
[----:B------:R-:W-:Y:S01]  /*0c00*/  LOP3.LUT R15, R7, 0x80000, RZ, 0xfc, !PT ;  /* 0x00080000070f7812 */ /* 0x000fe200078efcff */
[----:B------:R-:W-:Y:S01]  /*0c10*/  IMAD.MOV.U32 R14, RZ, RZ, R6 ;  /* 0x000000ffff0e7224 */ /* 0x000fe200078e0006 */
[----:B------:R-:W-:Y:S06]  /*0c20*/  BRA `(.L_x_133) ;  /* 0x0000000000087947 */ /* 0x000fec0003800000 */
.L_x_134:
[----:B------:R-:W-:Y:S01]  /*0c30*/  LOP3.LUT R15, R11, 0x80000, RZ, 0xfc, !PT ;  /* 0x000800000b0f7812 */ /* 0x000fe200078efcff */
[----:B------:R-:W-:-:S07]  /*0c40*/  IMAD.MOV.U32 R14, RZ, RZ, R10 ;  /* 0x000000ffff0e7224 */ /* 0x000fce00078e000a */
.L_x_133:
[----:B------:R-:W-:Y:S05]  /*0c50*/  BSYNC.RECONVERGENT B1 ;  /* 0x0000000000017941 */ /* 0x000fea0003800200 */
.L_x_131:
[----:B------:R-:W-:Y:S02]  /*0c60*/  IMAD.MOV.U32 R13, RZ, RZ, 0x0 ;  /* 0x00000000ff0d7424 */ /* 0x000fe400078e00ff */
[----:B------:R-:W-:Y:S02]  /*0c70*/  IMAD.MOV.U32 R2, RZ, RZ, R14 ;  /* 0x000000ffff027224 */ /* 0x000fe400078e000e */
[----:B------:R-:W-:Y:S01]  /*0c80*/  IMAD.MOV.U32 R3, RZ, RZ, R15 ;  /* 0x000000ffff037224 */ /* 0x000fe200078e000f */
[----:B------:R-:W-:Y:S06]  /*0c90*/  RET.REL.NODEC R12 `(_Z11resample_k1PKddS0_S0_iPdS1_) ;  /* 0xfffffff00cd87950 */ /* 0x000fec0003c3ffff */
.L_x_136:
        /* <DEDUP_REMOVED lines=14> */
.L_x_189:


//--------------------- .text._Z18monotransit_searchPKfS0_S0_fiS0_iS0_ifiPfS1_S1_ --------------------------
	.section	.text._Z18monotransit_searchPKfS0_S0_fiS0_iS0_ifiPfS1_S1_,"ax",@progbits
	.align	128
        .global         _Z18monotransit_searchPKfS0_S0_fiS0_iS0_ifiPfS1_S1_
        .type           _Z18monotransit_searchPKfS0_S0_fiS0_iS0_ifiPfS1_S1_,@function
        .size           _Z18monotransit_searchPKfS0_S0_fiS0_iS0_ifiPfS1_S1_,(.L_x_191 - _Z18monotransit_searchPKfS0_S0_fiS0_iS0_ifiPfS1_S1_)
        .other          _Z18monotransit_searchPKfS0_S0_fiS0_iS0_ifiPfS1_S1_,@"STO_CUDA_ENTRY STV_DEFAULT"
_Z18monotransit_searchPKfS0_S0_fiS0_iS0_ifiPfS1_S1_:
.text._Z18monotransit_searchPKfS0_S0_fiS0_iS0_ifiPfS1_S1_:
[----:B------:R-:W-:Y:S01]  /*0000*/  LDC R1, c[0x0][0x37c] ;  /* 0x0000df00ff017b82 */ /* 0x000fe20000000800 */
[----:B------:R-:W0:Y:S01]  /*0010*/  LDCU UR4, c[0x0][0x3a8] ;  /* 0x00007500ff0477ac */ /* 0x000e220008000800 */
[----:B------:R-:W1:Y:S01]  /*0020*/  S2R R8, SR_TID.X ;  /* 0x0000000000087919 */ /* 0x000e620000002100 */
[----:B------:R-:W2:Y:S01]  /*0030*/  LDCU.64 UR8, c[0x0][0x358] ;  /* 0x00006b00ff0877ac */ /* 0x000ea20008000a00 */
[----:B0-----:R-:W-:-:S05]  /*0040*/  IMAD.U32 R15, RZ, RZ, UR4 ;  /* 0x00000004ff0f7e24 */ /* 0x001fca000f8e00ff */
[----:B------:R-:W-:-:S13]  /*0050*/  ISETP.GE.AND P0, PT, R15, 0x1, PT ;  /* 0x000000010f00780c */ /* 0x000fda0003f06270 */
[----:B-12---:R-:W-:Y:S05]  /*0060*/  @!P0 BRA `(.L_x_137) ;  /* 0x0000000000508947 */ /* 0x006fea0003800000 */
[----:B------:R-:W0:Y:S01]  /*0070*/  S2UR UR5, SR_CgaCtaId ;  /* 0x00000000000579c3 */ /* 0x000e220000008800 */
[----:B------:R-:W-:Y:S01]  /*0080*/  BSSY.RECONVERGENT B0, `(.L_x_137) ;  /* 0x0000012000007945 */ /* 0x000fe20003800200 */
[----:B------:R-:W-:Y:S01]  /*0090*/  IMAD.MOV.U32 R7, RZ, RZ, RZ ;  /* 0x000000ffff077224 */ /* 0x000fe200078e00ff */
[----:B------:R-:W-:Y:S01]  /*00a0*/  UMOV UR4, 0x400 ;  /* 0x0000040000047882 */ /* 0x000fe20000000000 */
[----:B------:R-:W1:Y:S04]  /*00b0*/  LDCU UR6, c[0x0][0x360] ;  /* 0x00006c00ff0677ac */ /* 0x000e680008000800 */
[----:B------:R-:W2:Y:S01]  /*00c0*/  LDC.64 R4, c[0x0][0x3a0] ;  /* 0x0000e800ff047b82 */ /* 0x000ea20000000a00 */
[----:B------:R-:W3:Y:S01]  /*00d0*/  LDCU UR7, c[0x0][0x3a8] ;  /* 0x00007500ff0777ac */ /* 0x000ee20008000800 */
[----:B01----:R-:W-:-:S12]  /*00e0*/  ULEA UR4, UR5, UR4, 0x18 ;  /* 0x0000000405047291 */ /* 0x003fd8000f8ec0ff */
.L_x_139:
[----:B---3--:R-:W-:Y:S01]  /*00f0*/  IMAD.U32 R15, RZ, RZ, UR7 ;  /* 0x00000007ff0f7e24 */ /* 0x008fe2000f8e00ff */
[----:B0-----:R-:W-:-:S04]  /*0100*/  IADD3 R9, PT, PT, R8, R7, RZ ;  /* 0x0000000708097210 */ /* 0x001fc80007ffe0ff */
[----:B------:R-:W-:-:S13]  /*0110*/  ISETP.GE.AND P0, PT, R9, R15, PT ;  /* 0x0000000f0900720c */ /* 0x000fda0003f06270 */
[----:B------:R-:W-:Y:S05]  /*0120*/  @P0 BRA `(.L_x_138) ;  /* 0x00000000001c0947 */ /* 0x000fea0003800000 */
[----:B--2---:R-:W-:-:S06]  /*0130*/  IMAD.WIDE R2, R9, 0x4, R4 ;  /* 0x0000000409027825 */ /* 0x004fcc00078e0204 */
[----:B------:R-:W2:Y:S01]  /*0140*/  LDG.E R2, desc[UR8][R2.64] ;  /* 0x0000000802027981 */ /* 0x000ea2000c1e1900 */
[----:B------:R-:W-:Y:S02]  /*0150*/  LEA R9, R9, UR4, 0x2 ;  /* 0x0000000409097c11 */ /* 0x000fe4000f8e10ff */
[----:B------:R-:W-:-:S04]  /*0160*/  IADD3 R7, PT, PT, R7, UR6, RZ ;  /* 0x0000000607077c10 */ /* 0x000fc8000fffe0ff */
[----:B------:R-:W-:Y:S01]  /*0170*/  ISETP.GE.AND P0, PT, R7, R15, PT ;  /* 0x0000000f0700720c */ /* 0x000fe20003f06270 */
[----:B--2---:R0:W-:-:S12]  /*0180*/  STS [R9], R2 ;  /* 0x0000000209007388 */ /* 0x0041d80000000800 */
[----:B------:R-:W-:Y:S05]  /*0190*/  @!P0 BRA `(.L_x_139) ;  /* 0xfffffffc00d48947 */ /* 0x000fea000383ffff */
.L_x_138:
[----:B------:R-:W-:Y:S05]  /*01a0*/  BSYNC.RECONVERGENT B0 ;  /* 0x0000000000007941 */ /* 0x000fea0003800200 */
.L_x_137:
[----:B------:R-:W1:Y:S02]  /*01b0*/  LDC R0, c[0x0][0x3c0] ;  /* 0x0000f000ff007b82 */ /* 0x000e640000000800 */
[----:B-1----:R-:W-:-:S13]  /*01c0*/  ISETP.GE.AND P0, PT, R0, 0x1, PT ;  /* 0x000000010000780c */ /* 0x002fda0003f06270 */
[----:B------:R-:W-:Y:S05]  /*01d0*/  @!P0 EXIT ;  /* 0x000000000000894d */ /* 0x000fea0003800000 */
[----:B0-----:R-:W0:Y:S01]  /*01e0*/  S2R R9, SR_CTAID.Y ;  /* 0x0000000000097919 */ /* 0x001e220000002600 */
[----:B------:R-:W0:Y:S01]  /*01f0*/  LDC.64 R2, c[0x0][0x3b0] ;  /* 0x0000ec00ff027b82 */ /* 0x000e220000000a00 */
[----:B------:R-:W1:Y:S01]  /*0200*/  LDCU UR4, c[0x0][0x39c] ;  /* 0x00007380ff0477ac */ /* 0x000e620008000800 */
[----:B0-----:R-:W-:-:S05]  /*0210*/  IMAD.WIDE.U32 R2, R9, 0x4, R2 ;  /* 0x0000000409027825 */ /* 0x001fca00078e0002 */
[----:B------:R0:W5:Y:S01]  /*0220*/  LDG.E R11, desc[UR8][R2.64] ;  /* 0x00000008020b7981 */ /* 0x000162000c1e1900 */
[----:B------:R-:W3:Y:S01]  /*0230*/  S2UR UR6, SR_CgaCtaId ;  /* 0x00000000000679c3 */ /* 0x000ee20000008800 */
[----:B------:R-:W-:Y:S01]  /*0240*/  UMOV UR5, 0x400 ;  /* 0x0000040000057882 */ /* 0x000fe20000000000 */
[----:B------:R-:W-:Y:S02]  /*0250*/  IMAD.IADD R13, R8, 0x1, R15 ;  /* 0x00000001080d7824 */ /* 0x000fe400078e020f */
[----:B------:R-:W-:Y:S01]  /*0260*/  HFMA2 R14, -RZ, RZ, 0, 0 ;  /* 0x00000000ff0e7431 */ /* 0x000fe200000001ff */
[----:B------:R-:W-:Y:S01]  /*0270*/  I2FP.F32.S32 R12, R15 ;  /* 0x0000000f000c7245 */ /* 0x000fe20000201400 */
[----:B-1----:R-:W-:Y:S02]  /*0280*/  UIADD3 UR4, UPT, UPT, UR4, -0x1, URZ ;  /* 0xffffffff04047890 */ /* 0x002fe4000fffe0ff */
[----:B------:R-:W1:Y:S08]  /*0290*/  LDC R10, c[0x0][0x360] ;  /* 0x0000d800ff0a7b82 */ /* 0x000e700000000800 */
[----:B------:R-:W4:Y:S01]  /*02a0*/  S2UR UR7, SR_CTAID.X ;  /* 0x00000000000779c3 */ /* 0x000f220000002500 */
[----:B---3--:R-:W-:-:S06]  /*02b0*/  ULEA UR5, UR6, UR5, 0x18 ;  /* 0x0000000506057291 */ /* 0x008fcc000f8ec0ff */
[----:B------:R-:W-:Y:S02]  /*02c0*/  LEA R13, R13, UR5, 0x2 ;  /* 0x000000050d0d7c11 */ /* 0x000fe4000f8e10ff */
[----:B------:R-:W-:-:S03]  /*02d0*/  LEA R15, R15, UR5, 0x2 ;  /* 0x000000050f0f7c11 */ /* 0x000fc6000f8e10ff */
[----:B01--4-:R-:W-:-:S07]  /*02e0*/  IMAD R16, R10, 0x4, R13 ;  /* 0x000000040a107824 */ /* 0x013fce00078e020d */
.L_x_166:
[----:B0-----:R-:W0:Y:S01]  /*02f0*/  LDC R17, c[0x0][0x3c0] ;  /* 0x0000f000ff117b82 */ /* 0x001e220000000800 */
[----:B------:R-:W-:Y:S01]  /*0300*/  IADD3 R6, PT, PT, R14, UR7, RZ ;  /* 0x000000070e067c10 */ /* 0x000fe2000fffe0ff */
[----:B------:R-:W-:Y:S05]  /*0310*/  YIELD ;  /* 0x0000000000007946 */ /* 0x000fea0003800000 */
[----:B0-----:R-:W-:-:S13]  /*0320*/  ISETP.GE.AND P0, PT, R6, R17, PT ;  /* 0x000000110600720c */ /* 0x001fda0003f06270 */
[----:B-1----:R-:W-:Y:S05]  /*0330*/  @P0 EXIT ;  /* 0x000000000000094d */ /* 0x002fea0003800000 */
[----:B--2---:R-:W0:Y:S01]  /*0340*/  LDC R5, c[0x0][0x398] ;  /* 0x0000e600ff057b82 */ /* 0x004e220000000800 */
[----:B------:R-:W1:Y:S01]  /*0350*/  LDCU UR5, c[0x0][0x3bc] ;  /* 0x00007780ff0577ac */ /* 0x000e620008000800 */
[----:B------:R-:W-:Y:S01]  /*0360*/  I2FP.F32.S32 R0, R6 ;  /* 0x0000000600007245 */ /* 0x000fe20000201400 */
[----:B------:R2:W-:Y:S01]  /*0370*/  STS [R13], RZ ;  /* 0x000000ff0d007388 */ /* 0x0005e20000000800 */
[----:B------:R-:W-:-:S03]  /*0380*/  IMAD R17, R9, R17, R6 ;  /* 0x0000001109117224 */ /* 0x000fc600078e0206 */
[----:B------:R2:W-:Y:S01]  /*0390*/  STS [R16], RZ ;  /* 0x000000ff10007388 */ /* 0x0005e20000000800 */
[----:B-1----:R-:W-:Y:S01]  /*03a0*/  FMUL R0, R0, UR5 ;  /* 0x0000000500007c20 */ /* 0x002fe20008400000 */
[----:B------:R-:W-:Y:S05]  /*03b0*/  WARPSYNC.ALL ;  /* 0x0000000000007948 */ /* 0x000fea0003800000 */
[----:B0-----:R-:W0:Y:S01]  /*03c0*/  MUFU.RCP R2, R5 ;  /* 0x0000000500027308 */ /* 0x001e220000001000 */
[----:B------:R-:W-:Y:S01]  /*03d0*/  BSSY.RECONVERGENT B0, `(.L_x_140) ;  /* 0x000000f000007945 */ /* 0x000fe20003800200 */
[----:B------:R-:W-:Y:S06]  /*03e0*/  BAR.SYNC.DEFER_BLOCKING 0x0 ;  /* 0x0000000000007b1d */ /* 0x000fec0000010000 */
[----:B------:R-:W1:Y:S01]  /*03f0*/  FCHK P0, R0, R5 ;  /* 0x0000000500007302 */ /* 0x000e620000000000 */
[----:B0-----:R-:W-:-:S04]  /*0400*/  FFMA R3, R2, -R5, 1 ;  /* 0x3f80000002037423 */ /* 0x001fc80000000805 */
[----:B------:R-:W-:-:S04]  /*0410*/  FFMA R3, R2, R3, R2 ;  /* 0x0000000302037223 */ /* 0x000fc80000000002 */
[----:B------:R-:W-:-:S04]  /*0420*/  FFMA R2, R0, R3, RZ ;  /* 0x0000000300027223 */ /* 0x000fc800000000ff */
[----:B------:R-:W-:-:S04]  /*0430*/  FFMA R4, R2, -R5, R0 ;  /* 0x8000000502047223 */ /* 0x000fc80000000000 */
[----:B------:R-:W-:Y:S01]  /*0440*/  FFMA R3, R3, R4, R2 ;  /* 0x0000000403037223 */ /* 0x000fe20000000002 */
[----:B-12---:R-:W-:Y:S06]  /*0450*/  @!P0 BRA `(.L_x_141) ;  /* 0x0000000000188947 */ /* 0x006fec0003800000 */
[----:B------:R-:W0:Y:S01]  /*0460*/  LDCU UR5, c[0x0][0x398] ;  /* 0x00007300ff0577ac */ /* 0x000e220008000800 */
[----:B------:R-:W-:Y:S01]  /*0470*/  IMAD.MOV.U32 R2, RZ, RZ, R0 ;  /* 0x000000ffff027224 */ /* 0x000fe200078e0000 */
[----:B------:R-:W-:Y:S02]  /*0480*/  MOV R24, 0x4b0 ;  /* 0x000004b000187802 */ /* 0x000fe40000000f00 */
[----:B0-----:R-:W-:-:S07]  /*0490*/  MOV R3, UR5 ;  /* 0x0000000500037c02 */ /* 0x001fce0008000f00 */
[----:B-----5:R-:W-:Y:S05]  /*04a0*/  CALL.REL.NOINC `($__internal_8_$__cuda_sm3x_div_rn_noftz_f32_slowpath) ;  /* 0x0000001400307944 */ /* 0x020fea0003c00000 */
[----:B------:R-:W-:-:S07]  /*04b0*/  IMAD.MOV.U32 R3, RZ, RZ, R26 ;  /* 0x000000ffff037224 */ /* 0x000fce00078e001a */
.L_x_141:
[----:B------:R-:W-:Y:S05]  /*04c0*/  BSYNC.RECONVERGENT B0 ;  /* 0x0000000000007941 */ /* 0x000fea0003800200 */
.L_x_140:
[----:B------:R-:W0:Y:S01]  /*04d0*/  LDC R7, c[0x0][0x398] ;  /* 0x0000e600ff077b82 */ /* 0x000e220000000800 */
[----:B------:R-:W1:Y:S01]  /*04e0*/  FRND.CEIL R3, R3 ;  /* 0x0000000300037307 */ /* 0x000e620000209000 */
[----:B-----5:R-:W-:Y:S01]  /*04f0*/  FADD R6, R11, R0 ;  /* 0x000000000b067221 */ /* 0x020fe20000000000 */
[----:B------:R-:W-:Y:S06]  /*0500*/  BSSY.RECONVERGENT B0, `(.L_x_142) ;  /* 0x0000010000007945 */ /* 0x000fec0003800200 */
[----:B-1----:R1:W2:Y:S08]  /*0510*/  F2I.S64 R18, R3 ;  /* 0x0000000300127311 */ /* 0x0022b00000201900 */
[----:B0-----:R-:W0:Y:S08]  /*0520*/  MUFU.RCP R2, R7 ;  /* 0x0000000700027308 */ /* 0x001e300000001000 */
[----:B------:R-:W3:Y:S01]  /*0530*/  FCHK P0, R6, R7 ;  /* 0x0000000706007302 */ /* 0x000ee20000000000 */
[----:B0-----:R-:W-:-:S04]  /*0540*/  FFMA R5, R2, -R7, 1 ;  /* 0x3f80000002057423 */ /* 0x001fc80000000807 */
[----:B------:R-:W-:-:S04]  /*0550*/  FFMA R2, R2, R5, R2 ;  /* 0x0000000502027223 */ /* 0x000fc80000000002 */
[----:B------:R-:W-:-:S04]  /*0560*/  FFMA R5, R2, R6, RZ ;  /* 0x0000000602057223 */ /* 0x000fc800000000ff */
[----:B------:R-:W-:-:S04]  /*0570*/  FFMA R4, R5, -R7, R6 ;  /* 0x8000000705047223 */ /* 0x000fc80000000006 */
[----:B------:R-:W-:Y:S01]  /*0580*/  FFMA R4, R2, R4, R5 ;  /* 0x0000000402047223 */ /* 0x000fe20000000005 */
[----:B-123--:R-:W-:Y:S06]  /*0590*/  @!P0 BRA `(.L_x_143) ;  /* 0x0000000000188947 */ /* 0x00efec0003800000 */
[----:B------:R-:W0:Y:S01]  /*05a0*/  LDCU UR5, c[0x0][0x398] ;  /* 0x00007300ff0577ac */ /* 0x000e220008000800 */
[----:B------:R-:W-:Y:S02]  /*05b0*/  MOV R2, R6 ;  /* 0x0000000600027202 */ /* 0x000fe40000000f00 */
[----:B------:R-:W-:Y:S01]  /*05c0*/  MOV R24, 0x5f0 ;  /* 0x000005f000187802 */ /* 0x000fe20000000f00 */
[----:B0-----:R-:W-:-:S07]  /*05d0*/  IMAD.U32 R3, RZ, RZ, UR5 ;  /* 0x00000005ff037e24 */ /* 0x001fce000f8e00ff */
[----:B------:R-:W-:Y:S05]  /*05e0*/  CALL.REL.NOINC `($__internal_8_$__cuda_sm3x_div_rn_noftz_f32_slowpath) ;  /* 0x0000001000e07944 */ /* 0x000fea0003c00000 */
[----:B------:R-:W-:-:S07]  /*05f0*/  MOV R4, R26 ;  /* 0x0000001a00047202 */ /* 0x000fce0000000f00 */
.L_x_143:
[----:B------:R-:W-:Y:S05]  /*0600*/  BSYNC.RECONVERGENT B0 ;  /* 0x0000000000007941 */ /* 0x000fea0003800200 */
.L_x_142:
[----:B------:R-:W0:Y:S01]  /*0610*/  FRND.FLOOR R2, R4 ;  /* 0x0000000400027307 */ /* 0x000e220000205000 */
[----:B------:R-:W1:Y:S01]  /*0620*/  LDCU UR11, c[0x0][0x3a8] ;  /* 0x00007500ff0b77ac */ /* 0x000e620008000800 */
[----:B------:R-:W-:Y:S01]  /*0630*/  BSSY.RECONVERGENT B0, `(.L_x_144) ;  /* 0x000004d000007945 */ /* 0x000fe20003800200 */
[----:B------:R-:W2:Y:S05]  /*0640*/  LDCU UR10, c[0x0][0x39c] ;  /* 0x00007380ff0a77ac */ /* 0x000eaa0008000800 */
[----:B0-----:R-:W0:Y:S02]  /*0650*/  F2I.S64 R2, R2 ;  /* 0x0000000200027311 */ /* 0x001e240000201900 */
[----:B0-----:R-:W-:-:S05]  /*0660*/  VIMNMX R3, PT, PT, R2, UR4, PT ;  /* 0x0000000402037c48 */ /* 0x001fca000bfe0100 */
[----:B------:R-:W-:Y:S01]  /*0670*/  IMAD.IADD R3, R3, 0x1, -R18 ;  /* 0x0000000103037824 */ /* 0x000fe200078e0a12 */
[----:B------:R-:W-:-:S03]  /*0680*/  IADD3 R18, PT, PT, R18, R8, RZ ;  /* 0x0000000812127210 */ /* 0x000fc60007ffe0ff */
[C---:B------:R-:W-:Y:S01]  /*0690*/  VIADD R19, R3.reuse, 0x1 ;  /* 0x0000000103137836 */ /* 0x040fe20000000000 */
[----:B------:R-:W-:-:S13]  /*06a0*/  ISETP.GE.AND P2, PT, R3, -0x1, PT ;  /* 0xffffffff0300780c */ /* 0x000fda0003f46270 */
[----:B-12---:R-:W-:Y:S05]  /*06b0*/  @!P2 BRA `(.L_x_145) ;  /* 0x000000040010a947 */ /* 0x006fea0003800000 */
[----:B------:R-:W0:Y:S01]  /*06c0*/  LDC.64 R4, c[0x0][0x390] ;  /* 0x0000e400ff047b82 */ /* 0x000e220000000a00 */
[----:B------:R-:W-:-:S07]  /*06d0*/  HFMA2 R23, -RZ, RZ, 0, 0 ;  /* 0x00000000ff177431 */ /* 0x000fce00000001ff */
[----:B------:R-:W1:Y:S02]  /*06e0*/  LDC.64 R6, c[0x0][0x380] ;  /* 0x0000e000ff067b82 */ /* 0x000e640000000a00 */
.L_x_152:
[----:B------:R-:W-:-:S05]  /*06f0*/  IMAD.IADD R25, R18, 0x1, R23 ;  /* 0x0000000112197824 */ /* 0x000fca00078e0217 */
[----:B------:R-:W-:-:S13]  /*0700*/  ISETP.GE.AND P0, PT, R25, UR10, PT ;  /* 0x0000000a19007c0c */ /* 0x000fda000bf06270 */
[----:B0-----:R-:W-:Y:S05]  /*0710*/  @P0 BRA `(.L_x_145) ;  /* 0x0000000000f80947 */ /* 0x001fea0003800000 */
[----:B0-----:R-:W-:-:S05]  /*0720*/  IMAD.WIDE R2, R25, 0x4, R4 ;  /* 0x0000000419027825 */ /* 0x001fca00078e0204 */
[----:B------:R-:W2:Y:S01]  /*0730*/  LDG.E R22, desc[UR8][R2.64] ;  /* 0x0000000802167981 */ /* 0x000ea2000c1e1900 */
[----:B------:R-:W-:Y:S01]  /*0740*/  BSSY.RECONVERGENT B1, `(.L_x_146) ;  /* 0x0000038000017945 */ /* 0x000fe20003800200 */
[----:B--2---:R-:W-:-:S13]  /*0750*/  FSETP.NEU.AND P0, PT, R22, RZ, PT ;  /* 0x000000ff1600720b */ /* 0x004fda0003f0d000 */
[----:B------:R-:W-:Y:S05]  /*0760*/  @!P0 BRA `(.L_x_147) ;  /* 0x0000000000d48947 */ /* 0x000fea0003800000 */
[----:B-1----:R-:W-:-:S06]  /*0770*/  IMAD.WIDE R20, R25, 0x4, R6 ;  /* 0x0000000419147825 */ /* 0x002fcc00078e0206 */
[----:B------:R-:W2:Y:S01]  /*0780*/  LDG.E R21, desc[UR8][R20.64] ;  /* 0x0000000814157981 */ /* 0x000ea2000c1e1900 */
[----:B------:R-:W0:Y:S01]  /*0790*/  MUFU.RCP R24, R11 ;  /* 0x0000000b00187308 */ /* 0x000e220000001000 */
[----:B------:R-:W-:Y:S01]  /*07a0*/  BSSY.RECONVERGENT B2, `(.L_x_148) ;  /* 0x000000d000027945 */ /* 0x000fe20003800200 */
[----:B0-----:R-:W-:-:S04]  /*07b0*/  FFMA R3, -R11, R24, 1 ;  /* 0x3f8000000b037423 */ /* 0x001fc80000000118 */
[----:B------:R-:W-:Y:S01]  /*07c0*/  FFMA R3, R24, R3, R24 ;  /* 0x0000000318037223 */ /* 0x000fe20000000018 */
[----:B--2---:R-:W-:-:S04]  /*07d0*/  FADD R2, -R0, R21 ;  /* 0x0000001500027221 */ /* 0x004fc80000000100 */
[----:B------:R-:W0:Y:S01]  /*07e0*/  FCHK P0, R2, R11 ;  /* 0x0000000b02007302 */ /* 0x000e220000000000 */
[----:B------:R-:W-:-:S04]  /*07f0*/  FFMA R24, R2, R3, RZ ;  /* 0x0000000302187223 */ /* 0x000fc800000000ff */
[----:B------:R-:W-:-:S04]  /*0800*/  FFMA R26, -R11, R24, R2 ;  /* 0x000000180b1a7223 */ /* 0x000fc80000000102 */
[----:B------:R-:W-:Y:S01]  /*0810*/  FFMA R3, R3, R26, R24 ;  /* 0x0000001a03037223 */ /* 0x000fe20000000018 */
[----:B0-----:R-:W-:Y:S06]  /*0820*/  @!P0 BRA `(.L_x_149) ;  /* 0x0000000000108947 */ /* 0x001fec0003800000 */
[----:B------:R-:W-:Y:S02]  /*0830*/  MOV R3, R11 ;  /* 0x0000000b00037202 */ /* 0x000fe40000000f00 */
[----:B------:R-:W-:-:S07]  /*0840*/  MOV R24, 0x860 ;  /* 0x0000086000187802 */ /* 0x000fce0000000f00 */
[----:B------:R-:W-:Y:S05]  /*0850*/  CALL.REL.NOINC `($__internal_8_$__cuda_sm3x_div_rn_noftz_f32_slowpath) ;  /* 0x0000001000447944 */ /* 0x000fea0003c00000 */
[----:B------:R-:W-:-:S07]  /*0860*/  IMAD.MOV.U32 R3, RZ, RZ, R26 ;  /* 0x000000ffff037224 */ /* 0x000fce00078e001a */
.L_x_149:
[----:B------:R-:W-:Y:S05]  /*0870*/  BSYNC.RECONVERGENT B2 ;  /* 0x0000000000027941 */ /* 0x000fea0003800200 */
.L_x_148:
[----:B------:R-:W-:-:S06]  /*0880*/  FMUL R3, R12, R3 ;  /* 0x000000030c037220 */ /* 0x000fcc0000400000 */
[----:B------:R-:W0:Y:S02]  /*0890*/  F2I.S64 R2, R3 ;  /* 0x0000000300027311 */ /* 0x000e240000201900 */
[----:B0-----:R-:W-:-:S04]  /*08a0*/  MOV R21, R2 ;  /* 0x0000000200157202 */ /* 0x001fc80000000f00 */
[----:B------:R-:W-:-:S04]  /*08b0*/  ISETP.GE.AND P0, PT, R21, UR11, PT ;  /* 0x0000000b15007c0c */ /* 0x000fc8000bf06270 */
[----:B------:R-:W-:-:S13]  /*08c0*/  ISETP.LT.OR P0, PT, R21, RZ, P0 ;  /* 0x000000ff1500720c */ /* 0x000fda0000701670 */
[----:B------:R-:W-:Y:S05]  /*08d0*/  @P0 BRA `(.L_x_147) ;  /* 0x0000000000780947 */ /* 0x000fea0003800000 */
[----:B------:R-:W0:Y:S02]  /*08e0*/  LDC.64 R2, c[0x0][0x388] ;  /* 0x0000e200ff027b82 */ /* 0x000e240000000a00 */
[----:B0-----:R-:W-:-:S06]  /*08f0*/  IMAD.WIDE R2, R25, 0x4, R2 ;  /* 0x0000000419027825 */ /* 0x001fcc00078e0202 */
[----:B------:R-:W2:Y:S01]  /*0900*/  LDG.E R2, desc[UR8][R2.64] ;  /* 0x0000000802027981 */ /* 0x000ea2000c1e1900 */
[----:B------:R-:W0:Y:S01]  /*0910*/  S2UR UR6, SR_CgaCtaId ;  /* 0x00000000000679c3 */ /* 0x000e220000008800 */
[----:B------:R-:W-:Y:S01]  /*0920*/  UMOV UR5, 0x400 ;  /* 0x0000040000057882 */ /* 0x000fe20000000000 */
[----:B------:R-:W-:Y:S01]  /*0930*/  BSSY.RECONVERGENT B2, `(.L_x_150) ;  /* 0x0000010000027945 */ /* 0x000fe20003800200 */
[----:B0-----:R-:W-:-:S06]  /*0940*/  ULEA UR5, UR6, UR5, 0x18 ;  /* 0x0000000506057291 */ /* 0x001fcc000f8ec0ff */
[----:B------:R-:W-:-:S06]  /*0950*/  LEA R21, R21, UR5, 0x2 ;  /* 0x0000000515157c11 */ /* 0x000fcc000f8e10ff */
[----:B------:R-:W0:Y:S02]  /*0960*/  LDS R21, [R21] ;  /* 0x0000000015157984 */ /* 0x000e240000000800 */
[----:B0-----:R-:W0:Y:S02]  /*0970*/  MUFU.RCP R20, R21 ;  /* 0x0000001500147308 */ /* 0x001e240000001000 */
[----:B0-----:R-:W-:-:S04]  /*0980*/  FFMA R25, -R21, R20, 1 ;  /* 0x3f80000015197423 */ /* 0x001fc80000000114 */
[----:B------:R-:W-:Y:S02]  /*0990*/  FFMA R25, R20, R25, R20 ;  /* 0x0000001914197223 */ /* 0x000fe40000000014 */
[----:B--2---:R-:W0:Y:S02]  /*09a0*/  FCHK P0, R2, R21 ;  /* 0x0000001502007302 */ /* 0x004e240000000000 */
[----:B------:R-:W-:-:S04]  /*09b0*/  FFMA R20, R2, R25, RZ ;  /* 0x0000001902147223 */ /* 0x000fc800000000ff */
[----:B------:R-:W-:-:S04]  /*09c0*/  FFMA R3, -R21, R20, R2 ;  /* 0x0000001415037223 */ /* 0x000fc80000000102 */
[----:B------:R-:W-:Y:S01]  /*09d0*/  FFMA R3, R25, R3, R20 ;  /* 0x0000000319037223 */ /* 0x000fe20000000014 */
[----:B0-----:R-:W-:Y:S06]  /*09e0*/  @!P0 BRA `(.L_x_151) ;  /* 0x0000000000108947 */ /* 0x001fec0003800000 */
[----:B------:R-:W-:Y:S01]  /*09f0*/  IMAD.MOV.U32 R3, RZ, RZ, R21 ;  /* 0x000000ffff037224 */ /* 0x000fe200078e0015 */
[----:B------:R-:W-:-:S07]  /*0a00*/  MOV R24, 0xa20 ;  /* 0x00000a2000187802 */ /* 0x000fce0000000f00 */
[----:B------:R-:W-:Y:S05]  /*0a10*/  CALL.REL.NOINC `($__internal_8_$__cuda_sm3x_div_rn_noftz_f32_slowpath) ;  /* 0x0000000c00d47944 */ /* 0x000fea0003c00000 */
[----:B------:R-:W-:-:S07]  /*0a20*/  MOV R3, R26 ;  /* 0x0000001a00037202 */ /* 0x000fce0000000f00 */
.L_x_151:
[----:B------:R-:W-:Y:S05]  /*0a30*/  BSYNC.RECONVERGENT B2 ;  /* 0x0000000000027941 */ /* 0x000fea0003800200 */
.L_x_150:
[----:B------:R-:W0:Y:S01]  /*0a40*/  LDS R25, [R13] ;  /* 0x000000000d197984 */ /* 0x000e220000000800 */
[----:B------:R-:W-:-:S04]  /*0a50*/  FMUL R21, R21, R21 ;  /* 0x0000001515157220 */ /* 0x000fc80000400000 */
[----:B------:R-:W-:-:S04]  /*0a60*/  FMUL R22, R22, R21 ;  /* 0x0000001516167220 */ /* 0x000fc80000400000 */
[----:B0-----:R-:W-:-:S05]  /*0a70*/  FFMA R2, R22, R3, R25 ;  /* 0x0000000316027223 */ /* 0x001fca0000000019 */
[----:B------:R-:W-:Y:S04]  /*0a80*/  STS [R13], R2 ;  /* 0x000000020d007388 */ /* 0x000fe80000000800 */
[----:B------:R-:W0:Y:S02]  /*0a90*/  LDS R3, [R16] ;  /* 0x0000000010037984 */ /* 0x000e240000000800 */
[----:B0-----:R-:W-:-:S05]  /*0aa0*/  FADD R3, R22, R3 ;  /* 0x0000000316037221 */ /* 0x001fca0000000000 */
[----:B------:R0:W-:Y:S02]  /*0ab0*/  STS [R16], R3 ;  /* 0x0000000310007388 */ /* 0x0001e40000000800 */
.L_x_147:
[----:B------:R-:W-:Y:S05]  /*0ac0*/  BSYNC.RECONVERGENT B1 ;  /* 0x0000000000017941 */ /* 0x000fea0003800200 */
.L_x_146:
[----:B------:R-:W-:-:S05]  /*0ad0*/  IMAD.IADD R23, R10, 0x1, R23 ;  /* 0x000000010a177824 */ /* 0x000fca00078e0217 */
[----:B------:R-:W-:-:S13]  /*0ae0*/  ISETP.GT.AND P0, PT, R23, R19, PT ;  /* 0x000000131700720c */ /* 0x000fda0003f04270 */
[----:B------:R-:W-:Y:S05]  /*0af0*/  @!P0 BRA `(.L_x_152) ;  /* 0xfffffff800fc8947 */ /* 0x000fea000383ffff */
.L_x_145:
[----:B------:R-:W-:Y:S05]  /*0b00*/  BSYNC.RECONVERGENT B0 ;  /* 0x0000000000007941 */ /* 0x000fea0003800200 */
.L_x_144:
[----:B------:R-:W-:Y:S06]  /*0b10*/  BAR.SYNC.DEFER_BLOCKING 0x0 ;  /* 0x0000000000007b1d */ /* 0x000fec0000010000 */
[----:B------:R-:W-:Y:S01]  /*0b20*/  BSSY.RECONVERGENT B0, `(.L_x_153) ;  /* 0x0000038000007945 */ /* 0x000fe20003800200 */
[----:B------:R-:W-:Y:S04]  /*0b30*/  LDS R2, [R13+0x40] ;  /* 0x000040000d027984 */ /* 0x000fe80000000800 */
[----:B0-----:R-:W0:Y:S02]  /*0b40*/  LDS R3, [R13] ;  /* 0x000000000d037984 */ /* 0x001e240000000800 */
[----:B0-----:R-:W-:-:S05]  /*0b50*/  FADD R2, R2, R3 ;  /* 0x0000000302027221 */ /* 0x001fca0000000000 */
[----:B------:R-:W-:Y:S04]  /*0b60*/  STS [R13], R2 ;  /* 0x000000020d007388 */ /* 0x000fe80000000800 */
[----:B------:R-:W-:Y:S04]  /*0b70*/  LDS R3, [R13+0x20] ;  /* 0x000020000d037984 */ /* 0x000fe80000000800 */
[----:B------:R-:W0:Y:S02]  /*0b80*/  LDS R4, [R13] ;  /* 0x000000000d047984 */ /* 0x000e240000000800 */
[----:B0-----:R-:W-:-:S05]  /*0b90*/  FADD R4, R3, R4 ;  /* 0x0000000403047221 */ /* 0x001fca0000000000 */
[----:B------:R-:W-:Y:S04]  /*0ba0*/  STS [R13], R4 ;  /* 0x000000040d007388 */ /* 0x000fe80000000800 */
[----:B------:R-:W-:Y:S04]  /*0bb0*/  LDS R3, [R13+0x10] ;  /* 0x000010000d037984 */ /* 0x000fe80000000800 */
[----:B-1----:R-:W0:Y:S02]  /*0bc0*/  LDS R6, [R13] ;  /* 0x000000000d067984 */ /* 0x002e240000000800 */
[----:B0-----:R-:W-:-:S05]  /*0bd0*/  FADD R6, R3, R6 ;  /* 0x0000000603067221 */ /* 0x001fca0000000000 */
[----:B------:R-:W-:Y:S04]  /*0be0*/  STS [R13], R6 ;  /* 0x000000060d007388 */ /* 0x000fe80000000800 */
[----:B------:R-:W-:Y:S04]  /*0bf0*/  LDS R3, [R13+0x8] ;  /* 0x000008000d037984 */ /* 0x000fe80000000800 */
[----:B------:R-:W0:Y:S02]  /*0c00*/  LDS R20, [R13] ;  /* 0x000000000d147984 */ /* 0x000e240000000800 */
        /* <DEDUP_REMOVED lines=13> */
[----:B------:R0:W-:Y:S04]  /*0ce0*/  STS [R16], R5 ;  /* 0x0000000510007388 */ /* 0x0001e80000000800 */
[----:B------:R-:W-:Y:S04]  /*0cf0*/  LDS R4, [R16+0x10] ;  /* 0x0000100010047984 */ /* 0x000fe80000000800 */
[----:B------:R-:W1:Y:S01]  /*0d00*/  LDS R7, [R16] ;  /* 0x0000000010077984 */ /* 0x000e620000000800 */
[----:B0-----:R-:W-:Y:S01]  /*0d10*/  LEA R5, R10, R15, 0x2 ;  /* 0x0000000f0a057211 */ /* 0x001fe200078e10ff */
[----:B-1----:R-:W-:-:S05]  /*0d20*/  FADD R7, R4, R7 ;  /* 0x0000000704077221 */ /* 0x002fca0000000000 */
        /* <DEDUP_REMOVED lines=9> */
[----:B------:R-:W0:Y:S04]  /*0dc0*/  LDS R5, [R5] ;  /* 0x0000000005057984 */ /* 0x000e280000000800 */
[----:B------:R-:W1:Y:S01]  /*0dd0*/  LDS R2, [R15] ;  /* 0x000000000f027984 */ /* 0x000e620000000800 */
[----:B0-----:R-:W0:Y:S08]  /*0de0*/  MUFU.RCP R4, R5 ;  /* 0x0000000500047308 */ /* 0x001e300000001000 */
[----:B-1----:R-:W1:Y:S01]  /*0df0*/  FCHK P0, R2, R5 ;  /* 0x0000000502007302 */ /* 0x002e620000000000 */
[----:B0-----:R-:W-:-:S04]  /*0e00*/  FFMA R7, -R5, R4, 1 ;  /* 0x3f80000005077423 */ /* 0x001fc80000000104 */
[----:B------:R-:W-:-:S04]  /*0e10*/  FFMA R7, R4, R7, R4 ;  /* 0x0000000704077223 */ /* 0x000fc80000000004 */
[----:B------:R-:W-:-:S04]  /*0e20*/  FFMA R20, R2, R7, RZ ;  /* 0x0000000702147223 */ /* 0x000fc800000000ff */
[----:B------:R-:W-:-:S04]  /*0e30*/  FFMA R4, -R5, R20, R2 ;  /* 0x0000001405047223 */ /* 0x000fc80000000102 */
[----:B------:R-:W-:Y:S01]  /*0e40*/  FFMA R20, R7, R4, R20 ;  /* 0x0000000407147223 */ /* 0x000fe20000000014 */
[----:B-1----:R-:W-:Y:S06]  /*0e50*/  @!P0 BRA `(.L_x_154) ;  /* 0x0000000000108947 */ /* 0x002fec0003800000 */
[----:B------:R-:W-:Y:S01]  /*0e60*/  IMAD.MOV.U32 R3, RZ, RZ, R5 ;  /* 0x000000ffff037224 */ /* 0x000fe200078e0005 */
[----:B------:R-:W-:-:S07]  /*0e70*/  MOV R24, 0xe90 ;  /* 0x00000e9000187802 */ /* 0x000fce0000000f00 */
[----:B------:R-:W-:Y:S05]  /*0e80*/  CALL.REL.NOINC `($__internal_8_$__cuda_sm3x_div_rn_noftz_f32_slowpath) ;  /* 0x0000000800b87944 */ /* 0x000fea0003c00000 */
[----:B------:R-:W-:-:S07]  /*0e90*/  MOV R20, R26 ;  /* 0x0000001a00147202 */ /* 0x000fce0000000f00 */
.L_x_154:
[----:B------:R-:W-:Y:S05]  /*0ea0*/  BSYNC.RECONVERGENT B0 ;  /* 0x0000000000007941 */ /* 0x000fea0003800200 */
.L_x_153:
[----:B------:R-:W-:Y:S01]  /*0eb0*/  VIADD R2, R5, 0x1800000 ;  /* 0x0180000005027836 */ /* 0x000fe20000000000 */
[----:B------:R-:W-:Y:S04]  /*0ec0*/  BSSY.RECONVERGENT B0, `(.L_x_155) ;  /* 0x000000b000007945 */ /* 0x000fe80003800200 */
[----:B------:R-:W-:-:S04]  /*0ed0*/  LOP3.LUT R2, R2, 0x7f800000, RZ, 0xc0, !PT ;  /* 0x7f80000002027812 */ /* 0x000fc800078ec0ff */
[----:B------:R-:W-:-:S13]  /*0ee0*/  ISETP.GT.U32.AND P0, PT, R2, 0x1ffffff, PT ;  /* 0x01ffffff0200780c */ /* 0x000fda0003f04070 */
[----:B------:R-:W-:Y:S05]  /*0ef0*/  @P0 BRA `(.L_x_156) ;  /* 0x00000000000c0947 */ /* 0x000fea0003800000 */
[----:B------:R-:W-:-:S07]  /*0f00*/  MOV R4, 0xf20 ;  /* 0x00000f2000047802 */ /* 0x000fce0000000f00 */
[----:B------:R-:W-:Y:S05]  /*0f10*/  CALL.REL.NOINC `($__internal_7_$__cuda_sm20_rcp_rn_f32_slowpath) ;  /* 0x0000000400bc7944 */ /* 0x000fea0003c00000 */
[----:B------:R-:W-:Y:S05]  /*0f20*/  BRA `(.L_x_157) ;  /* 0x0000000000107947 */ /* 0x000fea0003800000 */
.L_x_156:
[----:B------:R-:W0:Y:S02]  /*0f30*/  MUFU.RCP R7, R5 ;  /* 0x0000000500077308 */ /* 0x000e240000001000 */
[----:B0-----:R-:W-:-:S04]  /*0f40*/  FFMA R2, R5, R7, -1 ;  /* 0xbf80000005027423 */ /* 0x001fc80000000007 */
[----:B------:R-:W-:-:S04]  /*0f50*/  FADD.FTZ R2, -R2, -RZ ;  /* 0x800000ff02027221 */ /* 0x000fc80000010100 */
[----:B------:R-:W-:-:S07]  /*0f60*/  FFMA R7, R7, R2, R7 ;  /* 0x0000000207077223 */ /* 0x000fce0000000007 */
.L_x_157:
[----:B------:R-:W-:Y:S05]  /*0f70*/  BSYNC.RECONVERGENT B0 ;  /* 0x0000000000007941 */ /* 0x000fea0003800200 */
.L_x_155:
[----:B------:R-:W0:Y:S01]  /*0f80*/  LDC.64 R2, c[0x0][0x3d0] ;  /* 0x0000f400ff027b82 */ /* 0x000e220000000a00 */
[----:B------:R-:W-:Y:S01]  /*0f90*/  FSETP.NAN.AND P0, PT, |R20|, |R20|, PT ;  /* 0x400000141400720b */ /* 0x000fe20003f08200 */
[----:B------:R-:W1:Y:S01]  /*0fa0*/  LDCU UR11, c[0x0][0x3a8] ;  /* 0x00007500ff0b77ac */ /* 0x000e620008000800 */
[----:B------:R-:W-:Y:S01]  /*0fb0*/  MOV R21, 0x7fc00000 ;  /* 0x7fc0000000157802 */ /* 0x000fe20000000f00 */
[----:B------:R-:W2:Y:S04]  /*0fc0*/  LDCU UR10, c[0x0][0x39c] ;  /* 0x00007380ff0a77ac */ /* 0x000ea80008000800 */
[----:B------:R-:W3:Y:S01]  /*0fd0*/  LDC.64 R4, c[0x0][0x3d8] ;  /* 0x0000f600ff047b82 */ /* 0x000ee20000000a00 */
[----:B0-----:R-:W-:-:S05]  /*0fe0*/  IMAD.WIDE R2, R17, 0x4, R2 ;  /* 0x0000000411027825 */ /* 0x001fca00078e0202 */
[----:B------:R0:W-:Y:S01]  /*0ff0*/  STG.E desc[UR8][R2.64], R20 ;  /* 0x0000001402007986 */ /* 0x0001e2000c101908 */
[----:B---3--:R-:W-:-:S05]  /*1000*/  IMAD.WIDE R4, R17, 0x4, R4 ;  /* 0x0000000411047825 */ /* 0x008fca00078e0204 */
[----:B------:R0:W-:Y:S01]  /*1010*/  STG.E desc[UR8][R4.64], R7 ;  /* 0x0000000704007986 */ /* 0x0001e2000c101908 */
[----:B-12---:R-:W-:Y:S05]  /*1020*/  @P0 BRA `(.L_x_158) ;  /* 0x0000000400540947 */ /* 0x006fea0003800000 */
[----:B------:R1:W-:Y:S01]  /*1030*/  STS [R13], RZ ;  /* 0x000000ff0d007388 */ /* 0x0003e20000000800 */
[----:B------:R-:W-:Y:S05]  /*1040*/  WARPSYNC.ALL ;  /* 0x0000000000007948 */ /* 0x000fea0003800000 */
[----:B------:R1:W-:Y:S01]  /*1050*/  STS [R16], RZ ;  /* 0x000000ff10007388 */ /* 0x0003e20000000800 */
[----:B------:R-:W-:Y:S01]  /*1060*/  BSSY.RECONVERGENT B0, `(.L_x_159) ;  /* 0x000003b000007945 */ /* 0x000fe20003800200 */
[----:B------:R-:W-:Y:S06]  /*1070*/  BAR.SYNC.DEFER_BLOCKING 0x0 ;  /* 0x0000000000007b1d */ /* 0x000fec0000010000 */
[----:B-1----:R-:W-:Y:S05]  /*1080*/  @!P2 BRA `(.L_x_160) ;  /* 0x0000000000e0a947 */ /* 0x002fea0003800000 */
[----:B0-----:R-:W0:Y:S01]  /*1090*/  LDC.64 R4, c[0x0][0x390] ;  /* 0x0000e400ff047b82 */ /* 0x001e220000000a00 */
[----:B------:R-:W-:-:S07]  /*10a0*/  IMAD.MOV.U32 R25, RZ, RZ, RZ ;  /* 0x000000ffff197224 */ /* 0x000fce00078e00ff */
.L_x_165:
[----:B------:R-:W-:-:S04]  /*10b0*/  IADD3 R23, PT, PT, R18, R25, RZ ;  /* 0x0000001912177210 */ /* 0x000fc80007ffe0ff */
[----:B------:R-:W-:-:S13]  /*10c0*/  ISETP.GT.AND P0, PT, R23, UR10, PT ;  /* 0x0000000a17007c0c */ /* 0x000fda000bf04270 */
[----:B0-----:R-:W-:Y:S05]  /*10d0*/  @P0 BRA `(.L_x_160) ;  /* 0x0000000000cc0947 */ /* 0x001fea0003800000 */
[----:B0-----:R-:W-:-:S05]  /*10e0*/  IMAD.WIDE R2, R23, 0x4, R4 ;  /* 0x0000000417027825 */ /* 0x001fca00078e0204 */
[----:B------:R-:W2:Y:S01]  /*10f0*/  LDG.E R21, desc[UR8][R2.64] ;  /* 0x0000000802157981 */ /* 0x000ea2000c1e1900 */
[----:B------:R-:W-:Y:S01]  /*1100*/  BSSY.RECONVERGENT B1, `(.L_x_161) ;  /* 0x000002d000017945 */ /* 0x000fe20003800200 */
[----:B--2---:R-:W-:-:S13]  /*1110*/  FSETP.NEU.AND P0, PT, R21, RZ, PT ;  /* 0x000000ff1500720b */ /* 0x004fda0003f0d000 */
[----:B------:R-:W-:Y:S05]  /*1120*/  @!P0 BRA `(.L_x_162) ;  /* 0x0000000000a88947 */ /* 0x000fea0003800000 */
[----:B------:R-:W0:Y:S02]  /*1130*/  LDC.64 R2, c[0x0][0x380] ;  /* 0x0000e000ff027b82 */ /* 0x000e240000000a00 */
[----:B0-----:R-:W-:-:S06]  /*1140*/  IMAD.WIDE R6, R23, 0x4, R2 ;  /* 0x0000000417067825 */ /* 0x001fcc00078e0202 */
        /* <DEDUP_REMOVED lines=11> */
[----:B------:R-:W-:Y:S01]  /*1200*/  IMAD.MOV.U32 R2, RZ, RZ, R24 ;  /* 0x000000ffff027224 */ /* 0x000fe200078e0018 */
[----:B------:R-:W-:Y:S02]  /*1210*/  MOV R3, R11 ;  /* 0x0000000b00037202 */ /* 0x000fe40000000f00 */
[----:B------:R-:W-:-:S07]  /*1220*/  MOV R24, 0x1240 ;  /* 0x0000124000187802 */ /* 0x000fce0000000f00 */
[----:B------:R-:W-:Y:S05]  /*1230*/  CALL.REL.NOINC `($__internal_8_$__cuda_sm3x_div_rn_noftz_f32_slowpath) ;  /* 0x0000000400cc7944 */ /* 0x000fea0003c00000 */
[----:B------:R-:W-:-:S07]  /*1240*/  IMAD.MOV.U32 R3, RZ, RZ, R26 ;  /* 0x000000ffff037224 */ /* 0x000fce00078e001a */
.L_x_164:
[----:B------:R-:W-:Y:S05]  /*1250*/  BSYNC.RECONVERGENT B2 ;  /* 0x0000000000027941 */ /* 0x000fea0003800200 */
.L_x_163:
[----:B------:R-:W-:-:S06]  /*1260*/  FMUL R3, R12, R3 ;  /* 0x000000030c037220 */ /* 0x000fcc0000400000 */
[----:B------:R-:W0:Y:S02]  /*1270*/  F2I.S64 R2, R3 ;  /* 0x0000000300027311 */ /* 0x000e240000201900 */
[----:B0-----:R-:W-:-:S04]  /*1280*/  MOV R6, R2 ;  /* 0x0000000200067202 */ /* 0x001fc80000000f00 */
[----:B------:R-:W-:-:S04]  /*1290*/  ISETP.GE.AND P0, PT, R6, UR11, PT ;  /* 0x0000000b06007c0c */ /* 0x000fc8000bf06270 */
[----:B------:R-:W-:-:S13]  /*12a0*/  ISETP.LT.OR P0, PT, R6, RZ, P0 ;  /* 0x000000ff0600720c */ /* 0x000fda0000701670 */
[----:B------:R-:W-:Y:S05]  /*12b0*/  @P0 BRA `(.L_x_162) ;  /* 0x0000000000440947 */ /* 0x000fea0003800000 */
[----:B------:R-:W0:Y:S08]  /*12c0*/  LDC.64 R2, c[0x0][0x388] ;  /* 0x0000e200ff027b82 */ /* 0x000e300000000a00 */
[----:B------:R-:W1:Y:S01]  /*12d0*/  S2UR UR6, SR_CgaCtaId ;  /* 0x00000000000679c3 */ /* 0x000e620000008800 */
[----:B------:R-:W-:Y:S01]  /*12e0*/  UMOV UR5, 0x400 ;  /* 0x0000040000057882 */ /* 0x000fe20000000000 */
[----:B------:R-:W-:Y:S01]  /*12f0*/  LDS R24, [R13] ;  /* 0x000000000d187984 */ /* 0x000fe20000000800 */
[----:B0-----:R-:W-:-:S06]  /*1300*/  IMAD.WIDE R2, R23, 0x4, R2 ;  /* 0x0000000417027825 */ /* 0x001fcc00078e0202 */
[----:B------:R-:W2:Y:S01]  /*1310*/  LDG.E R2, desc[UR8][R2.64] ;  /* 0x0000000802027981 */ /* 0x000ea2000c1e1900 */
[----:B-1----:R-:W-:-:S06]  /*1320*/  ULEA UR5, UR6, UR5, 0x18 ;  /* 0x0000000506057291 */ /* 0x002fcc000f8ec0ff */
[----:B------:R-:W-:-:S05]  /*1330*/  LEA R6, R6, UR5, 0x2 ;  /* 0x0000000506067c11 */ /* 0x000fca000f8e10ff */
[----:B------:R-:W2:Y:S02]  /*1340*/  LDS R7, [R6] ;  /* 0x0000000006077984 */ /* 0x000ea40000000800 */
[----:B--2---:R-:W-:Y:S01]  /*1350*/  FFMA R7, R7, R20, -R2 ;  /* 0x0000001407077223 */ /* 0x004fe20000000802 */
[----:B------:R-:W-:-:S03]  /*1360*/  FMUL R23, R2, 0.5 ;  /* 0x3f00000002177820 */ /* 0x000fc60000400000 */
[----:B------:R-:W-:Y:S01]  /*1370*/  FMUL R22, R7, 0.5 ;  /* 0x3f00000007167820 */ /* 0x000fe20000400000 */
[----:B------:R-:W-:-:S03]  /*1380*/  FMUL R23, R2, R23 ;  /* 0x0000001702177220 */ /* 0x000fc60000400000 */
[----:B------:R-:W-:-:S04]  /*1390*/  FMUL R22, R7, R22 ;  /* 0x0000001607167220 */ /* 0x000fc80000400000 */
[----:B------:R-:W-:-:S04]  /*13a0*/  FFMA R22, -R21, R22, R24 ;  /* 0x0000001615167223 */ /* 0x000fc80000000118 */
[----:B------:R-:W-:-:S05]  /*13b0*/  FFMA R22, R21, R23, R22 ;  /* 0x0000001715167223 */ /* 0x000fca0000000016 */
[----:B------:R0:W-:Y:S02]  /*13c0*/  STS [R13], R22 ;  /* 0x000000160d007388 */ /* 0x0001e40000000800 */
.L_x_162:
[----:B------:R-:W-:Y:S05]  /*13d0*/  BSYNC.RECONVERGENT B1 ;  /* 0x0000000000017941 */ /* 0x000fea0003800200 */
.L_x_161:
[----:B------:R-:W-:-:S05]  /*13e0*/  IMAD.IADD R25, R10, 0x1, R25 ;  /* 0x000000010a197824 */ /* 0x000fca00078e0219 */
[----:B------:R-:W-:-:S13]  /*13f0*/  ISETP.GT.AND P0, PT, R25, R19, PT ;  /* 0x000000131900720c */ /* 0x000fda0003f04270 */
[----:B------:R-:W-:Y:S05]  /*1400*/  @!P0 BRA `(.L_x_165) ;  /* 0xfffffffc00288947 */ /* 0x000fea000383ffff */
.L_x_160:
[----:B------:R-:W-:Y:S05]  /*1410*/  BSYNC.RECONVERGENT B0 ;  /* 0x0000000000007941 */ /* 0x000fea0003800200 */
.L_x_159:
[----:B------:R-:W-:Y:S06]  /*1420*/  BAR.SYNC.DEFER_BLOCKING 0x0 ;  /* 0x0000000000007b1d */ /* 0x000fec0000010000 */
        /* <DEDUP_REMOVED lines=20> */
[----:B------:R1:W2:Y:S02]  /*1570*/  LDS R21, [R15] ;  /* 0x000000000f157984 */ /* 0x0002a40000000800 */
.L_x_158:
[----:B0-----:R-:W0:Y:S01]  /*1580*/  LDC.64 R2, c[0x0][0x3c8] ;  /* 0x0000f200ff027b82 */ /* 0x001e220000000a00 */
[----:B------:R-:W3:Y:S01]  /*1590*/  LDCU UR5, c[0x0][0x370] ;  /* 0x00006e00ff0577ac */ /* 0x000ee20008000800 */
[----:B------:R-:W4:Y:S01]  /*15a0*/  LDCU UR6, c[0x0][0x3c0] ;  /* 0x00007800ff0677ac */ /* 0x000f220008000800 */
[----:B---3--:R-:W-:-:S04]  /*15b0*/  IADD3 R14, PT, PT, R14, UR5, RZ ;  /* 0x000000050e0e7c10 */ /* 0x008fc8000fffe0ff */
[----:B----4-:R-:W-:Y:S01]  /*15c0*/  ISETP.GE.AND P0, PT, R14, UR6, PT ;  /* 0x000000060e007c0c */ /* 0x010fe2000bf06270 */
[----:B0-----:R-:W-:-:S05]  /*15d0*/  IMAD.WIDE R2, R17, 0x4, R2 ;  /* 0x0000000411027825 */ /* 0x001fca00078e0202 */
[----:B--2---:R0:W-:Y:S07]  /*15e0*/  STG.E desc[UR8][R2.64], R21 ;  /* 0x0000001502007986 */ /* 0x0041ee000c101908 */
[----:B------:R-:W-:Y:S05]  /*15f0*/  @!P0 BRA `(.L_x_166) ;  /* 0xffffffec003c8947 */ /* 0x000fea000383ffff */
[----:B------:R-:W-:Y:S05]  /*1600*/  EXIT ;  /* 0x000000000000794d */ /* 0x000fea0003800000 */
        .weak           $__internal_7_$__cuda_sm20_rcp_rn_f32_slowpath
        .type           $__internal_7_$__cuda_sm20_rcp_rn_f32_slowpath,@function
        .size           $__internal_7_$__cuda_sm20_rcp_rn_f32_slowpath,($__internal_8_$__cuda_sm3x_div_rn_noftz_f32_slowpath - $__internal_7_$__cuda_sm20_rcp_rn_f32_slowpath)
$__internal_7_$__cuda_sm20_rcp_rn_f32_slowpath:
[----:B------:R-:W-:Y:S01]  /*1610*/  IMAD.SHL.U32 R2, R5, 0x2, RZ ;  /* 0x0000000205027824 */ /* 0x000fe200078e00ff */
[----:B------:R-:W-:Y:S04]  /*1620*/  BSSY.RECONVERGENT B1, `(.L_x_167) ;  /* 0x0000031000017945 */ /* 0x000fe80003800200 */
[----:B------:R-:W-:Y:S02]  /*1630*/  SHF.R.U32.HI R3, RZ, 0x18, R2 ;  /* 0x00000018ff037819 */ /* 0x000fe40000011602 */
[----:B------:R-:W-:Y:S02]  /*1640*/  MOV R2, R5 ;  /* 0x0000000500027202 */ /* 0x000fe40000000f00 */
        /* <DEDUP_REMOVED lines=12> */
.L_x_168:
[----:B------:R-:W-:-:S04]  /*1710*/  IADD3 R5, PT, PT, R3, -0xfd, RZ ;  /* 0xffffff0303057810 */ /* 0x000fc80007ffe0ff */
[----:B------:R-:W-:-:S13]  /*1720*/  ISETP.GT.U32.AND P0, PT, R5, 0x1, PT ;  /* 0x000000010500780c */ /* 0x000fda0003f04070 */
[----:B------:R-:W-:Y:S05]  /*1730*/  @P0 BRA `(.L_x_170) ;  /* 0x0000000000780947 */ /* 0x000fea0003800000 */
[----:B------:R-:W-:Y:S01]  /*1740*/  LOP3.LUT R6, R2, 0x7fffff, RZ, 0xc0, !PT ;  /* 0x007fffff02067812 */ /* 0x000fe200078ec0ff */
[----:B------:R-:W-:Y:S01]  /*1750*/  IMAD.MOV.U32 R24, RZ, RZ, 0x3 ;  /* 0x00000003ff187424 */ /* 0x000fe200078e00ff */
[----:B------:R-:W-:Y:S02]  /*1760*/  IADD3 R3, PT, PT, R3, -0xfc, RZ ;  /* 0xffffff0403037810 */ /* 0x000fe40007ffe0ff */
        /* <DEDUP_REMOVED lines=11> */
[----:B------:R-:W-:Y:S02]  /*1820*/  LOP3.LUT R6, R23, R22, RZ, 0xc0, !PT ;  /* 0x0000001617067212 */ /* 0x000fe400078ec0ff */
[----:B------:R-:W-:-:S02]  /*1830*/  IADD3 R7, PT, PT, -R7, RZ, RZ ;  /* 0x000000ff07077210 */ /* 0x000fc40007ffe1ff */
[-C--:B------:R-:W-:Y:S02]  /*1840*/  SHF.R.U32.HI R6, RZ, R5.reuse, R6 ;  /* 0x00000005ff067219 */ /* 0x080fe40000011606 */
[--C-:B------:R-:W-:Y:S02]  /*1850*/  LOP3.LUT P1, RZ, R7, R5, R22.reuse, 0xf8, !PT ;  /* 0x0000000507ff7212 */ /* 0x100fe4000782f816 */
[C---:B------:R-:W-:Y:S02]  /*1860*/  LOP3.LUT P0, RZ, R6.reuse, 0x1, RZ, 0xc0, !PT ;  /* 0x0000000106ff7812 */ /* 0x040fe4000780c0ff */
[----:B------:R-:W-:Y:S02]  /*1870*/  LOP3.LUT P3, RZ, R6, 0x2, RZ, 0xc0, !PT ;  /* 0x0000000206ff7812 */ /* 0x000fe4000786c0ff */
[----:B------:R-:W-:Y:S02]  /*1880*/  SHF.R.U32.HI R3, RZ, R3, R22 ;  /* 0x00000003ff037219 */ /* 0x000fe40000011616 */
[----:B------:R-:W-:-:S02]  /*1890*/  PLOP3.LUT P0, PT, P0, P1, P3, 0xe0, 0x0 ;  /* 0x000000000000781c */ /* 0x000fc40000703c30 */
[----:B------:R-:W-:Y:S02]  /*18a0*/  LOP3.LUT P1, RZ, R2, 0x7fffff, RZ, 0xc0, !PT ;  /* 0x007fffff02ff7812 */ /* 0x000fe4000782c0ff */
[----:B------:R-:W-:-:S05]  /*18b0*/  SEL R5, RZ, 0x1, !P0 ;  /* 0x00000001ff057807 */ /* 0x000fca0004000000 */
[----:B------:R-:W-:-:S05]  /*18c0*/  IMAD.MOV R5, RZ, RZ, -R5 ;  /* 0x000000ffff057224 */ /* 0x000fca00078e0a05 */
[----:B------:R-:W-:-:S13]  /*18d0*/  ISETP.GE.AND P0, PT, R5, RZ, PT ;  /* 0x000000ff0500720c */ /* 0x000fda0003f06270 */
[----:B------:R-:W-:-:S05]  /*18e0*/  @!P0 VIADD R3, R3, 0x1 ;  /* 0x0000000103038836 */ /* 0x000fca0000000000 */
[----:B------:R-:W-:-:S04]  /*18f0*/  @!P1 SHF.L.U32 R3, R3, 0x1, RZ ;  /* 0x0000000103039819 */ /* 0x000fc800000006ff */
[----:B------:R-:W-:Y:S01]  /*1900*/  LOP3.LUT R5, R3, 0x80000000, R2, 0xf8, !PT ;  /* 0x8000000003057812 */ /* 0x000fe200078ef802 */
[----:B------:R-:W-:Y:S06]  /*1910*/  BRA `(.L_x_169) ;  /* 0x0000000000047947 */ /* 0x000fec0003800000 */
.L_x_170:
[----:B------:R0:W1:Y:S02]  /*1920*/  MUFU.RCP R5, R2 ;  /* 0x0000000200057308 */ /* 0x0000640000001000 */
.L_x_169:
[----:B------:R-:W-:Y:S05]  /*1930*/  BSYNC.RECONVERGENT B1 ;  /* 0x0000000000017941 */ /* 0x000fea0003800200 */
.L_x_167:
[----:B-1----:R-:W-:Y:S02]  /*1940*/  IMAD.MOV.U32 R7, RZ, RZ, R5 ;  /* 0x000000ffff077224 */ /* 0x002fe400078e0005 */
[----:B------:R-:W-:-:S04]  /*1950*/  HFMA2 R5, -RZ, RZ, 0, 0 ;  /* 0x00000000ff057431 */ /* 0x000fc800000001ff */
[----:B0-----:R-:W-:Y:S05]  /*1960*/  RET.REL.NODEC R4 `(_Z18monotransit_searchPKfS0_S0_fiS0_iS0_ifiPfS1_S1_) ;  /* 0xffffffe404a47950 */ /* 0x001fea0003c3ffff */
        .weak           $__internal_8_$__cuda_sm3x_div_rn_noftz_f32_slowpath
        .type           $__internal_8_$__cuda_sm3x_div_rn_noftz_f32_slowpath,@function
        .size           $__internal_8_$__cuda_sm3x_div_rn_noftz_f32_slowpath,(.L_x_191 - $__internal_8_$__cuda_sm3x_div_rn_noftz_f32_slowpath)
$__internal_8_$__cuda_sm3x_div_rn_noftz_f32_slowpath:
[----:B------:R-:W-:Y:S01]  /*1970*/  SHF.R.U32.HI R27, RZ, 0x17, R3 ;  /* 0x00000017ff1b7819 */ /* 0x000fe20000011603 */
[----:B------:R-:W-:Y:S01]  /*1980*/  BSSY.RECONVERGENT B3, `(.L_x_171) ;  /* 0x0000062000037945 */ /* 0x000fe20003800200 */
[----:B------:R-:W-:Y:S02]  /*1990*/  SHF.R.U32.HI R28, RZ, 0x17, R2 ;  /* 0x00000017ff1c7819 */ /* 0x000fe40000011602 */
[----:B------:R-:W-:Y:S02]  /*19a0*/  LOP3.LUT R27, R27, 0xff, RZ, 0xc0, !PT ;  /* 0x000000ff1b1b7812 */ /* 0x000fe400078ec0ff */
[----:B------:R-:W-:-:S03]  /*19b0*/  LOP3.LUT R28, R28, 0xff, RZ, 0xc0, !PT ;  /* 0x000000ff1c1c7812 */ /* 0x000fc600078ec0ff */
[----:B------:R-:W-:Y:S01]  /*19c0*/  VIADD R29, R27, 0xffffffff ;  /* 0xffffffff1b1d7836 */ /* 0x000fe20000000000 */
[----:B------:R-:W-:-:S04]  /*19d0*/  IADD3 R30, PT, PT, R28, -0x1, RZ ;  /* 0xffffffff1c1e7810 */ /* 0x000fc80007ffe0ff */
[----:B------:R-:W-:-:S04]  /*19e0*/  ISETP.GT.U32.AND P0, PT, R29, 0xfd, PT ;  /* 0x000000fd1d00780c */ /* 0x000fc80003f04070 */
        /* <DEDUP_REMOVED lines=21> */
[----:B------:R-:W-:Y:S01]  /*1b40*/  @P0 MOV R26, RZ ;  /* 0x000000ff001a0202 */ /* 0x000fe20000000f00 */
[----:B------:R-:W-:Y:S02]  /*1b50*/  @!P0 IMAD.MOV.U32 R26, RZ, RZ, -0x40 ;  /* 0xffffffc0ff1a8424 */ /* 0x000fe400078e00ff */
[----:B------:R-:W-:Y:S01]  /*1b60*/  @!P0 FFMA R2, R2, 1.84467440737095516160e+19, RZ ;  /* 0x5f80000002028823 */ /* 0x000fe200000000ff */
[----:B------:R-:W-:Y:S02]  /*1b70*/  @!P1 FFMA R3, R3, 1.84467440737095516160e+19, RZ ;  /* 0x5f80000003039823 */ /* 0x000fe400000000ff */
[----:B------:R-:W-:-:S07]  /*1b80*/  @!P1 IADD3 R26, PT, PT, R26, 0x40, RZ ;  /* 0x000000401a1a9810 */ /* 0x000fce0007ffe0ff */
.L_x_172:
[----:B------:R-:W-:Y:S01]  /*1b90*/  LEA R30, R27, 0xc0800000, 0x17 ;  /* 0xc08000001b1e7811 */ /* 0x000fe200078eb8ff */
[----:B------:R-:W-:Y:S01]  /*1ba0*/  BSSY.RECONVERGENT B4, `(.L_x_177) ;  /* 0x0000036000047945 */ /* 0x000fe20003800200 */
[----:B------:R-:W-:-:S03]  /*1bb0*/  IADD3 R28, PT, PT, R28, -0x7f, RZ ;  /* 0xffffff811c1c7810 */ /* 0x000fc60007ffe0ff */
[----:B------:R-:W-:Y:S01]  /*1bc0*/  IMAD.IADD R29, R3, 0x1, -R30 ;  /* 0x00000001031d7824 */ /* 0x000fe200078e0a1e */
[C---:B------:R-:W-:Y:S01]  /*1bd0*/  IADD3 R31, PT, PT, R28.reuse, 0x7f, -R27 ;  /* 0x0000007f1c1f7810 */ /* 0x040fe20007ffe81b */
[----:B------:R-:W-:Y:S02]  /*1be0*/  IMAD R2, R28, -0x800000, R2 ;  /* 0xff8000001c027824 */ /* 0x000fe400078e0202 */
[----:B------:R-:W0:Y:S01]  /*1bf0*/  MUFU.RCP R30, R29 ;  /* 0x0000001d001e7308 */ /* 0x000e220000001000 */
[----:B------:R-:W-:Y:S01]  /*1c00*/  FADD.FTZ R3, -R29, -RZ ;  /* 0x800000ff1d037221 */ /* 0x000fe20000010100 */
[----:B------:R-:W-:-:S03]  /*1c10*/  IMAD.IADD R26, R31, 0x1, R26 ;  /* 0x000000011f1a7824 */ /* 0x000fc600078e021a */
        /* <DEDUP_REMOVED lines=8> */
[----:B------:R-:W-:-:S04]  /*1ca0*/  LOP3.LUT R31, R2, 0xff, RZ, 0xc0, !PT ;  /* 0x000000ff021f7812 */ /* 0x000fc800078ec0ff */
[----:B------:R-:W-:-:S05]  /*1cb0*/  IADD3 R2, PT, PT, R31, R26, RZ ;  /* 0x0000001a1f027210 */ /* 0x000fca0007ffe0ff */
        /* <DEDUP_REMOVED lines=13> */
[C---:B------:R-:W-:Y:S02]  /*1d90*/  ISETP.NE.AND P3, PT, R2.reuse, RZ, PT ;  /* 0x000000ff0200720c */ /* 0x040fe40003f65270 */
[C---:B------:R-:W-:Y:S02]  /*1da0*/  ISETP.NE.AND P1, PT, R2.reuse, RZ, PT ;  /* 0x000000ff0200720c */ /* 0x040fe40003f25270 */
[----:B------:R-:W-:Y:S02]  /*1db0*/  LOP3.LUT R27, R27, 0x7fffff, RZ, 0xc0, !PT ;  /* 0x007fffff1b1b7812 */ /* 0x000fe400078ec0ff */
[----:B------:R-:W-:Y:S02]  /*1dc0*/  FSETP.NEU.FTZ.AND P0, PT, R31, R26, PT ;  /* 0x0000001a1f00720b */ /* 0x000fe40003f1d000 */
[----:B------:R-:W-:Y:S01]  /*1dd0*/  IADD3 R26, PT, PT, R2, 0x20, RZ ;  /* 0x00000020021a7810 */ /* 0x000fe20007ffe0ff */
[----:B------:R-:W-:Y:S01]  /*1de0*/  IMAD.MOV R2, RZ, RZ, -R2 ;  /* 0x000000ffff027224 */ /* 0x000fe200078e0a02 */
[----:B------:R-:W-:-:S04]  /*1df0*/  LOP3.LUT R27, R27, 0x800000, RZ, 0xfc, !PT ;  /* 0x008000001b1b7812 */ /* 0x000fc800078efcff */
[----:B------:R-:W-:Y:S02]  /*1e00*/  SHF.L.U32 R26, R27, R26, RZ ;  /* 0x0000001a1b1a7219 */ /* 0x000fe400000006ff */
[----:B------:R-:W-:Y:S02]  /*1e10*/  SEL R2, R2, RZ, P3 ;  /* 0x000000ff02027207 */ /* 0x000fe40001800000 */
[----:B------:R-:W-:Y:S02]  /*1e20*/  ISETP.NE.AND P1, PT, R26, RZ, P1 ;  /* 0x000000ff1a00720c */ /* 0x000fe40000f25270 */
[----:B------:R-:W-:Y:S02]  /*1e30*/  SHF.R.U32.HI R2, RZ, R2, R27 ;  /* 0x00000002ff027219 */ /* 0x000fe4000001161b */
[----:B------:R-:W-:Y:S02]  /*1e40*/  PLOP3.LUT P0, PT, P0, P1, PT, 0xf8, 0x8f ;  /* 0x00000000008f781c */ /* 0x000fe40000703f70 */
[----:B------:R-:W-:-:S02]  /*1e50*/  SHF.R.U32.HI R27, RZ, 0x1, R2 ;  /* 0x00000001ff1b7819 */ /* 0x000fc40000011602 */
[----:B------:R-:W-:-:S04]  /*1e60*/  SEL R26, RZ, 0x1, !P0 ;  /* 0x00000001ff1a7807 */ /* 0x000fc80004000000 */
[----:B------:R-:W-:-:S04]  /*1e70*/  LOP3.LUT R29, R26, 0x1, R27, 0xf8, !PT ;  /* 0x000000011a1d7812 */ /* 0x000fc800078ef81b */
[----:B------:R-:W-:-:S04]  /*1e80*/  LOP3.LUT R2, R29, R2, RZ, 0xc0, !PT ;  /* 0x000000021d027212 */ /* 0x000fc800078ec0ff */
[----:B------:R-:W-:-:S04]  /*1e90*/  IADD3 R2, PT, PT, R27, R2, RZ ;  /* 0x000000021b027210 */ /* 0x000fc80007ffe0ff */
[----:B------:R-:W-:Y:S01]  /*1ea0*/  LOP3.LUT R3, R2, R3, RZ, 0xfc, !PT ;  /* 0x0000000302037212 */ /* 0x000fe200078efcff */
[----:B------:R-:W-:Y:S06]  /*1eb0*/  BRA `(.L_x_180) ;  /* 0x0000000000107947 */ /* 0x000fec0003800000 */
.L_x_179:
[----:B------:R-:W-:-:S04]  /*1ec0*/  LOP3.LUT R3, R3, 0x80000000, RZ, 0xc0, !PT ;  /* 0x8000000003037812 */ /* 0x000fc800078ec0ff */
[----:B------:R-:W-:Y:S01]  /*1ed0*/  LOP3.LUT R3, R3, 0x7f800000, RZ, 0xfc, !PT ;  /* 0x7f80000003037812 */ /* 0x000fe200078efcff */
[----:B------:R-:W-:Y:S06]  /*1ee0*/  BRA `(.L_x_180) ;  /* 0x0000000000047947 */ /* 0x000fec0003800000 */
.L_x_178:
[----:B------:R-:W-:-:S07]  /*1ef0*/  IMAD R3, R26, 0x800000, R3 ;  /* 0x008000001a037824 */ /* 0x000fce00078e0203 */
.L_x_180:
[----:B------:R-:W-:Y:S05]  /*1f00*/  BSYNC.RECONVERGENT B4 ;  /* 0x0000000000047941 */ /* 0x000fea0003800200 */
.L_x_177:
[----:B------:R-:W-:Y:S05]  /*1f10*/  BRA `(.L_x_181) ;  /* 0x0000000000207947 */ /* 0x000fea0003800000 */
.L_x_176:
[----:B------:R-:W-:-:S04]  /*1f20*/  LOP3.LUT R3, R3, 0x80000000, R2, 0x48, !PT ;  /* 0x8000000003037812 */ /* 0x000fc800078e4802 */
[----:B------:R-:W-:Y:S01]  /*1f30*/  LOP3.LUT R3, R3, 0x7f800000, RZ, 0xfc, !PT ;  /* 0x7f80000003037812 */ /* 0x000fe200078efcff */
[----:B------:R-:W-:Y:S06]  /*1f40*/  BRA `(.L_x_181) ;  /* 0x0000000000147947 */ /* 0x000fec0003800000 */
.L_x_175:
[----:B------:R-:W-:Y:S01]  /*1f50*/  LOP3.LUT R3, R3, 0x80000000, R2, 0x48, !PT ;  /* 0x8000000003037812 */ /* 0x000fe200078e4802 */
[----:B------:R-:W-:Y:S06]  /*1f60*/  BRA `(.L_x_181) ;  /* 0x00000000000c7947 */ /* 0x000fec0003800000 */
.L_x_174:
[----:B------:R-:W0:Y:S01]  /*1f70*/  MUFU.RSQ R3, -QNAN ;  /* 0xffc0000000037908 */ /* 0x000e220000001400 */
[----:B------:R-:W-:Y:S05]  /*1f80*/  BRA `(.L_x_181) ;  /* 0x0000000000047947 */ /* 0x000fea0003800000 */
.L_x_173:
[----:B------:R-:W-:-:S07]  /*1f90*/  FADD.FTZ R3, R2, R3 ;  /* 0x0000000302037221 */ /* 0x000fce0000010000 */
.L_x_181:
[----:B------:R-:W-:Y:S05]  /*1fa0*/  BSYNC.RECONVERGENT B3 ;  /* 0x0000000000037941 */ /* 0x000fea0003800200 */
.L_x_171:
[----:B0-----:R-:W-:Y:S01]  /*1fb0*/  MOV R26, R3 ;  /* 0x00000003001a7202 */ /* 0x001fe20000000f00 */
[----:B------:R-:W-:Y:S02]  /*1fc0*/  HFMA2 R3, -RZ, RZ, 0, 0 ;  /* 0x00000000ff037431 */ /* 0x000fe400000001ff */
[----:B------:R-:W-:-:S04]  /*1fd0*/  IMAD.MOV.U32 R2, RZ, RZ, R24 ;  /* 0x000000ffff027224 */ /* 0x000fc800078e0018 */
[----:B------:R-:W-:Y:S05]  /*1fe0*/  RET.REL.NODEC R2 `(_Z18monotransit_searchPKfS0_S0_fiS0_iS0_ifiPfS1_S1_) ;  /* 0xffffffe002047950 */ /* 0x000fea0003c3ffff */
.L_x_182:
        /* <DEDUP_REMOVED lines=9> */
.L_x_191:


//--------------------- .nv.shared._Z16biweight_detrendPKfS0_PfS1_ifi --------------------------
	.section	.nv.shared._Z16biweight_detrendPKfS0_PfS1_ifi,"aw",@nobits
	.sectionflags	@""
	.align	16
	.zero		1024


//--------------------- .nv.shared.reserved.0     --------------------------
	.section	.nv.shared.reserved.0,"aw",@nobits
	.weak		__nv_reservedSMEM_offset_0_alias
	.size		__nv_reservedSMEM_offset_0_alias, 0, 64
	.other		__nv_reservedSMEM_offset_0_alias,@"STO_CUDA_RESERVED_SHARED STV_DEFAULT"
__nv_reservedSMEM_offset_0_alias:
	.zero		0
	.zero		64


//--------------------- .nv.shared._Z18periodic_search_k2PKfS0_S0_PKiS2_PfS3_S3_PiS4_i --------------------------
	.section	.nv.shared._Z18periodic_search_k2PKfS0_S0_PKiS2_PfS3_S3_PiS4_i,"aw",@nobits
	.sectionflags	@""
	.align	16
	.zero		1024


//--------------------- .nv.shared._Z18periodic_search_k1fPKfS0_S0_iiiiPfS1_S1_PiS2_ --------------------------
	.section	.nv.shared._Z18periodic_search_k1fPKfS0_S0_iiiiPfS1_S1_PiS2_,"aw",@nobits
	.sectionflags	@""
	.align	16
	.zero		1024


//--------------------- .nv.shared._Z11resample_k2PKdS0_PdS1_i --------------------------
	.section	.nv.shared._Z11resample_k2PKdS0_PdS1_i,"aw",@nobits
	.sectionflags	@""
	.align	16
	.zero		1024


//--------------------- .nv.shared._Z11resample_k1PKddS0_S0_iPdS1_ --------------------------
	.section	.nv.shared._Z11resample_k1PKddS0_S0_iPdS1_,"aw",@nobits
	.sectionflags	@""
	.align	16
	.zero		1024


//--------------------- .nv.shared._Z18monotransit_searchPKfS0_S0_fiS0_iS0_ifiPfS1_S1_ --------------------------
	.section	.nv.shared._Z18monotransit_searchPKfS0_S0_fiS0_iS0_ifiPfS1_S1_,"aw",@nobits
	.sectionflags	@""
	.align	16
	.zero		1024


//--------------------- .nv.constant0._Z16biweight_detrendPKfS0_PfS1_ifi --------------------------
	.section	.nv.constant0._Z16biweight_detrendPKfS0_PfS1_ifi,"a",@progbits
	.sectionflags	@""
	.align	4
.nv.constant0._Z16biweight_detrendPKfS0_PfS1_ifi:
	.zero		940


//--------------------- .nv.constant0._Z18periodic_search_k2PKfS0_S0_PKiS2_PfS3_S3_PiS4_i --------------------------
	.section	.nv.constant0._Z18periodic_search_k2PKfS0_S0_PKiS2_PfS3_S3_PiS4_i,"a",@progbits
	.sectionflags	@""
	.align	4
.nv.constant0._Z18periodic_search_k2PKfS0_S0_PKiS2_PfS3_S3_PiS4_i:
	.zero		980


//--------------------- .nv.constant0._Z18periodic_search_k1fPKfS0_S0_iiiiPfS1_S1_PiS2_ --------------------------
	.section	.nv.constant0._Z18periodic_search_k1fPKfS0_S0_iiiiPfS1_S1_PiS2_,"a",@progbits
	.sectionflags	@""
	.align	4
.nv.constant0._Z18periodic_search_k1fPKfS0_S0_iiiiPfS1_S1_PiS2_:
	.zero		984


//--------------------- .nv.constant0._Z11resample_k2PKdS0_PdS1_i --------------------------
	.section	.nv.constant0._Z11resample_k2PKdS0_PdS1_i,"a",@progbits
	.sectionflags	@""
	.align	4
.nv.constant0._Z11resample_k2PKdS0_PdS1_i:
	.zero		932


//--------------------- .nv.constant0._Z11resample_k1PKddS0_S0_iPdS1_ --------------------------
	.section	.nv.constant0._Z11resample_k1PKddS0_S0_iPdS1_,"a",@progbits
	.sectionflags	@""
	.align	4
.nv.constant0._Z11resample_k1PKddS0_S0_iPdS1_:
	.zero		952


//--------------------- .nv.constant0._Z18monotransit_searchPKfS0_S0_fiS0_iS0_ifiPfS1_S1_ --------------------------
	.section	.nv.constant0._Z18monotransit_searchPKfS0_S0_fiS0_iS0_ifiPfS1_S1_,"a",@progbits
	.sectionflags	@""
	.align	4
.nv.constant0._Z18monotransit_searchPKfS0_S0_fiS0_iS0_ifiPfS1_S1_:
	.zero		992


//--------------------- SYMBOLS --------------------------

	.type		.nv.reservedSmem.offset0,@object
	.size		.nv.reservedSmem.offset0,0x4
	.type		.nv.reservedSmem.cap,@object
	.size		.nv.reservedSmem.cap,0x4
